//
// Generated by NVIDIA NVVM Compiler
//
// Compiler Build ID: CL-36424714
// Cuda compilation tools, release 13.0, V13.0.88
// Based on NVVM 20.0.0
//

.version 9.0
.target sm_100
.address_size 64

	// .globl	_Z6matMulPiS_S_
// _ZZ13shared_matMulPiS_S_E7sInput1 has been demoted
// _ZZ13shared_matMulPiS_S_E7sInput2 has been demoted
// _ZZ15shared_matMul_2PiS_S_E7sResult has been demoted

.visible .entry _Z6matMulPiS_S_(
	.param .u64 .ptr .align 1 _Z6matMulPiS_S__param_0,
	.param .u64 .ptr .align 1 _Z6matMulPiS_S__param_1,
	.param .u64 .ptr .align 1 _Z6matMulPiS_S__param_2
)
{
	.reg .pred 	%p<3>;
	.reg .b32 	%r<117>;
	.reg .b64 	%rd<13>;

	ld.param.u64 	%rd6, [_Z6matMulPiS_S__param_0];
	ld.param.u64 	%rd7, [_Z6matMulPiS_S__param_1];
	ld.param.u64 	%rd8, [_Z6matMulPiS_S__param_2];
	cvta.to.global.u64 	%rd1, %rd8;
	cvta.to.global.u64 	%rd2, %rd7;
	cvta.to.global.u64 	%rd9, %rd6;
	mov.u32 	%r11, %tid.y;
	mov.u32 	%r1, %tid.x;
	mov.u32 	%r12, %ntid.x;
	mad.lo.s32 	%r13, %r11, %r12, %r1;
	mul.wide.u32 	%rd10, %r13, 4;
	add.s64 	%rd3, %rd9, %rd10;
	mov.b32 	%r115, 0;
	st.global.u32 	[%rd3], %r115;
	shl.b32 	%r2, %r11, 7;
	mov.u32 	%r114, %r115;
$L__BB0_1:
	add.s32 	%r15, %r2, %r114;
	mul.wide.u32 	%rd11, %r15, 4;
	add.s64 	%rd4, %rd2, %rd11;
	shl.b32 	%r16, %r114, 5;
	add.s32 	%r17, %r16, %r1;
	mul.wide.u32 	%rd12, %r17, 4;
	add.s64 	%rd5, %rd1, %rd12;
	mov.b32 	%r116, 0;
$L__BB0_2:
	ld.global.u32 	%r18, [%rd4];
	ld.global.u32 	%r19, [%rd5];
	mad.lo.s32 	%r20, %r19, %r18, %r115;
	st.global.u32 	[%rd3], %r20;
	ld.global.u32 	%r21, [%rd4];
	ld.global.u32 	%r22, [%rd5];
	mad.lo.s32 	%r23, %r22, %r21, %r20;
	st.global.u32 	[%rd3], %r23;
	ld.global.u32 	%r24, [%rd4];
	ld.global.u32 	%r25, [%rd5];
	mad.lo.s32 	%r26, %r25, %r24, %r23;
	st.global.u32 	[%rd3], %r26;
	ld.global.u32 	%r27, [%rd4];
	ld.global.u32 	%r28, [%rd5];
	mad.lo.s32 	%r29, %r28, %r27, %r26;
	st.global.u32 	[%rd3], %r29;
	ld.global.u32 	%r30, [%rd4];
	ld.global.u32 	%r31, [%rd5];
	mad.lo.s32 	%r32, %r31, %r30, %r29;
	st.global.u32 	[%rd3], %r32;
	ld.global.u32 	%r33, [%rd4];
	ld.global.u32 	%r34, [%rd5];
	mad.lo.s32 	%r35, %r34, %r33, %r32;
	st.global.u32 	[%rd3], %r35;
	ld.global.u32 	%r36, [%rd4];
	ld.global.u32 	%r37, [%rd5];
	mad.lo.s32 	%r38, %r37, %r36, %r35;
	st.global.u32 	[%rd3], %r38;
	ld.global.u32 	%r39, [%rd4];
	ld.global.u32 	%r40, [%rd5];
	mad.lo.s32 	%r41, %r40, %r39, %r38;
	st.global.u32 	[%rd3], %r41;
	ld.global.u32 	%r42, [%rd4];
	ld.global.u32 	%r43, [%rd5];
	mad.lo.s32 	%r44, %r43, %r42, %r41;
	st.global.u32 	[%rd3], %r44;
	ld.global.u32 	%r45, [%rd4];
	ld.global.u32 	%r46, [%rd5];
	mad.lo.s32 	%r47, %r46, %r45, %r44;
	st.global.u32 	[%rd3], %r47;
	ld.global.u32 	%r48, [%rd4];
	ld.global.u32 	%r49, [%rd5];
	mad.lo.s32 	%r50, %r49, %r48, %r47;
	st.global.u32 	[%rd3], %r50;
	ld.global.u32 	%r51, [%rd4];
	ld.global.u32 	%r52, [%rd5];
	mad.lo.s32 	%r53, %r52, %r51, %r50;
	st.global.u32 	[%rd3], %r53;
	ld.global.u32 	%r54, [%rd4];
	ld.global.u32 	%r55, [%rd5];
	mad.lo.s32 	%r56, %r55, %r54, %r53;
	st.global.u32 	[%rd3], %r56;
	ld.global.u32 	%r57, [%rd4];
	ld.global.u32 	%r58, [%rd5];
	mad.lo.s32 	%r59, %r58, %r57, %r56;
	st.global.u32 	[%rd3], %r59;
	ld.global.u32 	%r60, [%rd4];
	ld.global.u32 	%r61, [%rd5];
	mad.lo.s32 	%r62, %r61, %r60, %r59;
	st.global.u32 	[%rd3], %r62;
	ld.global.u32 	%r63, [%rd4];
	ld.global.u32 	%r64, [%rd5];
	mad.lo.s32 	%r65, %r64, %r63, %r62;
	st.global.u32 	[%rd3], %r65;
	ld.global.u32 	%r66, [%rd4];
	ld.global.u32 	%r67, [%rd5];
	mad.lo.s32 	%r68, %r67, %r66, %r65;
	st.global.u32 	[%rd3], %r68;
	ld.global.u32 	%r69, [%rd4];
	ld.global.u32 	%r70, [%rd5];
	mad.lo.s32 	%r71, %r70, %r69, %r68;
	st.global.u32 	[%rd3], %r71;
	ld.global.u32 	%r72, [%rd4];
	ld.global.u32 	%r73, [%rd5];
	mad.lo.s32 	%r74, %r73, %r72, %r71;
	st.global.u32 	[%rd3], %r74;
	ld.global.u32 	%r75, [%rd4];
	ld.global.u32 	%r76, [%rd5];
	mad.lo.s32 	%r77, %r76, %r75, %r74;
	st.global.u32 	[%rd3], %r77;
	ld.global.u32 	%r78, [%rd4];
	ld.global.u32 	%r79, [%rd5];
	mad.lo.s32 	%r80, %r79, %r78, %r77;
	st.global.u32 	[%rd3], %r80;
	ld.global.u32 	%r81, [%rd4];
	ld.global.u32 	%r82, [%rd5];
	mad.lo.s32 	%r83, %r82, %r81, %r80;
	st.global.u32 	[%rd3], %r83;
	ld.global.u32 	%r84, [%rd4];
	ld.global.u32 	%r85, [%rd5];
	mad.lo.s32 	%r86, %r85, %r84, %r83;
	st.global.u32 	[%rd3], %r86;
	ld.global.u32 	%r87, [%rd4];
	ld.global.u32 	%r88, [%rd5];
	mad.lo.s32 	%r89, %r88, %r87, %r86;
	st.global.u32 	[%rd3], %r89;
	ld.global.u32 	%r90, [%rd4];
	ld.global.u32 	%r91, [%rd5];
	mad.lo.s32 	%r92, %r91, %r90, %r89;
	st.global.u32 	[%rd3], %r92;
	ld.global.u32 	%r93, [%rd4];
	ld.global.u32 	%r94, [%rd5];
	mad.lo.s32 	%r95, %r94, %r93, %r92;
	st.global.u32 	[%rd3], %r95;
	ld.global.u32 	%r96, [%rd4];
	ld.global.u32 	%r97, [%rd5];
	mad.lo.s32 	%r98, %r97, %r96, %r95;
	st.global.u32 	[%rd3], %r98;
	ld.global.u32 	%r99, [%rd4];
	ld.global.u32 	%r100, [%rd5];
	mad.lo.s32 	%r101, %r100, %r99, %r98;
	st.global.u32 	[%rd3], %r101;
	ld.global.u32 	%r102, [%rd4];
	ld.global.u32 	%r103, [%rd5];
	mad.lo.s32 	%r104, %r103, %r102, %r101;
	st.global.u32 	[%rd3], %r104;
	ld.global.u32 	%r105, [%rd4];
	ld.global.u32 	%r106, [%rd5];
	mad.lo.s32 	%r107, %r106, %r105, %r104;
	st.global.u32 	[%rd3], %r107;
	ld.global.u32 	%r108, [%rd4];
	ld.global.u32 	%r109, [%rd5];
	mad.lo.s32 	%r110, %r109, %r108, %r107;
	st.global.u32 	[%rd3], %r110;
	ld.global.u32 	%r111, [%rd4];
	ld.global.u32 	%r112, [%rd5];
	mad.lo.s32 	%r115, %r112, %r111, %r110;
	st.global.u32 	[%rd3], %r115;
	add.s32 	%r116, %r116, 32;
	setp.ne.s32 	%p1, %r116, 1024;
	@%p1 bra 	$L__BB0_2;
	add.s32 	%r114, %r114, 1;
	setp.ne.s32 	%p2, %r114, 128;
	@%p2 bra 	$L__BB0_1;
	ret;

}
	// .globl	_Z13shared_matMulPiS_S_
.visible .entry _Z13shared_matMulPiS_S_(
	.param .u64 .ptr .align 1 _Z13shared_matMulPiS_S__param_0,
	.param .u64 .ptr .align 1 _Z13shared_matMulPiS_S__param_1,
	.param .u64 .ptr .align 1 _Z13shared_matMulPiS_S__param_2
)
{
	.reg .pred 	%p<3>;
	.reg .b32 	%r<130>;
	.reg .b64 	%rd<21>;
	// demoted variable
	.shared .align 4 .b8 _ZZ13shared_matMulPiS_S_E7sInput1[16384];
	// demoted variable
	.shared .align 4 .b8 _ZZ13shared_matMulPiS_S_E7sInput2[16384];
	ld.param.u64 	%rd8, [_Z13shared_matMulPiS_S__param_0];
	ld.param.u64 	%rd9, [_Z13shared_matMulPiS_S__param_1];
	ld.param.u64 	%rd10, [_Z13shared_matMulPiS_S__param_2];
	cvta.to.global.u64 	%rd11, %rd10;
	cvta.to.global.u64 	%rd12, %rd9;
	mov.u32 	%r17, %tid.y;
	mov.u32 	%r18, %tid.x;
	mov.u32 	%r19, %ntid.x;
	mad.lo.s32 	%r1, %r17, %r19, %r18;
	shl.b32 	%r20, %r17, 9;
	mov.u32 	%r21, _ZZ13shared_matMulPiS_S_E7sInput1;
	add.s32 	%r2, %r21, %r20;
	mul.wide.u32 	%rd13, %r17, 512;
	add.s64 	%rd14, %rd13, %rd12;
	add.s64 	%rd20, %rd14, 16;
	mul.wide.u32 	%rd15, %r18, 4;
	add.s64 	%rd16, %rd15, %rd11;
	add.s64 	%rd19, %rd16, 512;
	shl.b32 	%r3, %r18, 2;
	mov.u32 	%r22, _ZZ13shared_matMulPiS_S_E7sInput2;
	add.s32 	%r23, %r3, %r22;
	add.s32 	%r125, %r23, 512;
	mov.b32 	%r126, 16;
$L__BB1_1:
	ld.global.u32 	%r24, [%rd20+-16];
	add.s32 	%r25, %r2, %r126;
	st.shared.u32 	[%r25+-16], %r24;
	ld.global.u32 	%r26, [%rd19+-512];
	st.shared.u32 	[%r125+-512], %r26;
	ld.global.u32 	%r27, [%rd20+-12];
	st.shared.u32 	[%r25+-12], %r27;
	ld.global.u32 	%r28, [%rd19+-384];
	st.shared.u32 	[%r125+-384], %r28;
	ld.global.u32 	%r29, [%rd20+-8];
	st.shared.u32 	[%r25+-8], %r29;
	ld.global.u32 	%r30, [%rd19+-256];
	st.shared.u32 	[%r125+-256], %r30;
	ld.global.u32 	%r31, [%rd20+-4];
	st.shared.u32 	[%r25+-4], %r31;
	ld.global.u32 	%r32, [%rd19+-128];
	st.shared.u32 	[%r125+-128], %r32;
	ld.global.u32 	%r33, [%rd20];
	st.shared.u32 	[%r25], %r33;
	ld.global.u32 	%r34, [%rd19];
	st.shared.u32 	[%r125], %r34;
	ld.global.u32 	%r35, [%rd20+4];
	st.shared.u32 	[%r25+4], %r35;
	ld.global.u32 	%r36, [%rd19+128];
	st.shared.u32 	[%r125+128], %r36;
	ld.global.u32 	%r37, [%rd20+8];
	st.shared.u32 	[%r25+8], %r37;
	ld.global.u32 	%r38, [%rd19+256];
	st.shared.u32 	[%r125+256], %r38;
	ld.global.u32 	%r39, [%rd20+12];
	st.shared.u32 	[%r25+12], %r39;
	ld.global.u32 	%r40, [%rd19+384];
	st.shared.u32 	[%r125+384], %r40;
	add.s32 	%r126, %r126, 32;
	add.s64 	%rd20, %rd20, 32;
	add.s64 	%rd19, %rd19, 1024;
	add.s32 	%r125, %r125, 1024;
	setp.ne.s32 	%p1, %r126, 528;
	@%p1 bra 	$L__BB1_1;
	bar.sync 	0;
	cvta.to.global.u64 	%rd17, %rd8;
	mul.wide.u32 	%rd18, %r1, 4;
	add.s64 	%rd7, %rd17, %rd18;
	add.s32 	%r127, %r23, 1024;
	mov.b32 	%r129, 0;
	mov.b32 	%r128, 32;
$L__BB1_3:
	add.s32 	%r45, %r2, %r128;
	ld.shared.u32 	%r46, [%r45+-32];
	ld.shared.u32 	%r47, [%r127+-1024];
	mul.lo.s32 	%r48, %r47, %r46;
	shl.b32 	%r49, %r48, 10;
	add.s32 	%r50, %r129, %r49;
	ld.shared.u32 	%r51, [%r45+-28];
	ld.shared.u32 	%r52, [%r127+-896];
	mul.lo.s32 	%r53, %r52, %r51;
	shl.b32 	%r54, %r53, 10;
	add.s32 	%r55, %r50, %r54;
	ld.shared.u32 	%r56, [%r45+-24];
	ld.shared.u32 	%r57, [%r127+-768];
	mul.lo.s32 	%r58, %r57, %r56;
	shl.b32 	%r59, %r58, 10;
	add.s32 	%r60, %r55, %r59;
	ld.shared.u32 	%r61, [%r45+-20];
	ld.shared.u32 	%r62, [%r127+-640];
	mul.lo.s32 	%r63, %r62, %r61;
	shl.b32 	%r64, %r63, 10;
	add.s32 	%r65, %r60, %r64;
	ld.shared.u32 	%r66, [%r45+-16];
	ld.shared.u32 	%r67, [%r127+-512];
	mul.lo.s32 	%r68, %r67, %r66;
	shl.b32 	%r69, %r68, 10;
	add.s32 	%r70, %r65, %r69;
	ld.shared.u32 	%r71, [%r45+-12];
	ld.shared.u32 	%r72, [%r127+-384];
	mul.lo.s32 	%r73, %r72, %r71;
	shl.b32 	%r74, %r73, 10;
	add.s32 	%r75, %r70, %r74;
	ld.shared.u32 	%r76, [%r45+-8];
	ld.shared.u32 	%r77, [%r127+-256];
	mul.lo.s32 	%r78, %r77, %r76;
	shl.b32 	%r79, %r78, 10;
	add.s32 	%r80, %r75, %r79;
	ld.shared.u32 	%r81, [%r45+-4];
	ld.shared.u32 	%r82, [%r127+-128];
	mul.lo.s32 	%r83, %r82, %r81;
	shl.b32 	%r84, %r83, 10;
	add.s32 	%r85, %r80, %r84;
	ld.shared.u32 	%r86, [%r45];
	ld.shared.u32 	%r87, [%r127];
	mul.lo.s32 	%r88, %r87, %r86;
	shl.b32 	%r89, %r88, 10;
	add.s32 	%r90, %r85, %r89;
	ld.shared.u32 	%r91, [%r45+4];
	ld.shared.u32 	%r92, [%r127+128];
	mul.lo.s32 	%r93, %r92, %r91;
	shl.b32 	%r94, %r93, 10;
	add.s32 	%r95, %r90, %r94;
	ld.shared.u32 	%r96, [%r45+8];
	ld.shared.u32 	%r97, [%r127+256];
	mul.lo.s32 	%r98, %r97, %r96;
	shl.b32 	%r99, %r98, 10;
	add.s32 	%r100, %r95, %r99;
	ld.shared.u32 	%r101, [%r45+12];
	ld.shared.u32 	%r102, [%r127+384];
	mul.lo.s32 	%r103, %r102, %r101;
	shl.b32 	%r104, %r103, 10;
	add.s32 	%r105, %r100, %r104;
	ld.shared.u32 	%r106, [%r45+16];
	ld.shared.u32 	%r107, [%r127+512];
	mul.lo.s32 	%r108, %r107, %r106;
	shl.b32 	%r109, %r108, 10;
	add.s32 	%r110, %r105, %r109;
	ld.shared.u32 	%r111, [%r45+20];
	ld.shared.u32 	%r112, [%r127+640];
	mul.lo.s32 	%r113, %r112, %r111;
	shl.b32 	%r114, %r113, 10;
	add.s32 	%r115, %r110, %r114;
	ld.shared.u32 	%r116, [%r45+24];
	ld.shared.u32 	%r117, [%r127+768];
	mul.lo.s32 	%r118, %r117, %r116;
	shl.b32 	%r119, %r118, 10;
	add.s32 	%r120, %r115, %r119;
	ld.shared.u32 	%r121, [%r45+28];
	ld.shared.u32 	%r122, [%r127+896];
	mul.lo.s32 	%r123, %r122, %r121;
	shl.b32 	%r124, %r123, 10;
	add.s32 	%r129, %r120, %r124;
	add.s32 	%r128, %r128, 64;
	add.s32 	%r127, %r127, 2048;
	setp.ne.s32 	%p2, %r128, 544;
	@%p2 bra 	$L__BB1_3;
	st.global.u32 	[%rd7], %r129;
	ret;

}
	// .globl	_Z15shared_matMul_2PiS_S_
.visible .entry _Z15shared_matMul_2PiS_S_(
	.param .u64 .ptr .align 1 _Z15shared_matMul_2PiS_S__param_0,
	.param .u64 .ptr .align 1 _Z15shared_matMul_2PiS_S__param_1,
	.param .u64 .ptr .align 1 _Z15shared_matMul_2PiS_S__param_2
)
{
	.reg .pred 	%p<2>;
	.reg .b32 	%r<57>;
	.reg .b64 	%rd<21>;
	// demoted variable
	.shared .align 4 .b8 _ZZ15shared_matMul_2PiS_S_E7sResult[4096];
	ld.param.u64 	%rd7, [_Z15shared_matMul_2PiS_S__param_0];
	ld.param.u64 	%rd8, [_Z15shared_matMul_2PiS_S__param_1];
	ld.param.u64 	%rd9, [_Z15shared_matMul_2PiS_S__param_2];
	cvta.to.global.u64 	%rd10, %rd9;
	cvta.to.global.u64 	%rd11, %rd8;
	mov.u32 	%r9, %tid.y;
	mov.u32 	%r10, %tid.x;
	mov.u32 	%r11, %ntid.x;
	mad.lo.s32 	%r1, %r9, %r11, %r10;
	shl.b32 	%r12, %r9, 7;
	mov.u32 	%r13, _ZZ15shared_matMul_2PiS_S_E7sResult;
	add.s32 	%r14, %r13, %r12;
	shl.b32 	%r15, %r10, 2;
	add.s32 	%r2, %r14, %r15;
	ld.shared.u32 	%r55, [%r2];
	mul.wide.u32 	%rd12, %r10, 4;
	add.s64 	%rd13, %rd12, %rd10;
	add.s64 	%rd20, %rd13, 512;
	mul.wide.u32 	%rd14, %r9, 512;
	add.s64 	%rd15, %rd14, %rd11;
	add.s64 	%rd19, %rd15, 16;
	mov.b32 	%r56, 0;
$L__BB2_1:
	ld.global.u32 	%r16, [%rd19+-16];
	ld.global.u32 	%r17, [%rd20+-512];
	mul.lo.s32 	%r18, %r17, %r16;
	shl.b32 	%r19, %r18, 10;
	add.s32 	%r20, %r55, %r19;
	ld.global.u32 	%r21, [%rd19+-12];
	ld.global.u32 	%r22, [%rd20+-384];
	mul.lo.s32 	%r23, %r22, %r21;
	shl.b32 	%r24, %r23, 10;
	add.s32 	%r25, %r20, %r24;
	ld.global.u32 	%r26, [%rd19+-8];
	ld.global.u32 	%r27, [%rd20+-256];
	mul.lo.s32 	%r28, %r27, %r26;
	shl.b32 	%r29, %r28, 10;
	add.s32 	%r30, %r25, %r29;
	ld.global.u32 	%r31, [%rd19+-4];
	ld.global.u32 	%r32, [%rd20+-128];
	mul.lo.s32 	%r33, %r32, %r31;
	shl.b32 	%r34, %r33, 10;
	add.s32 	%r35, %r30, %r34;
	ld.global.u32 	%r36, [%rd19];
	ld.global.u32 	%r37, [%rd20];
	mul.lo.s32 	%r38, %r37, %r36;
	shl.b32 	%r39, %r38, 10;
	add.s32 	%r40, %r35, %r39;
	ld.global.u32 	%r41, [%rd19+4];
	ld.global.u32 	%r42, [%rd20+128];
	mul.lo.s32 	%r43, %r42, %r41;
	shl.b32 	%r44, %r43, 10;
	add.s32 	%r45, %r40, %r44;
	ld.global.u32 	%r46, [%rd19+8];
	ld.global.u32 	%r47, [%rd20+256];
	mul.lo.s32 	%r48, %r47, %r46;
	shl.b32 	%r49, %r48, 10;
	add.s32 	%r50, %r45, %r49;
	ld.global.u32 	%r51, [%rd19+12];
	ld.global.u32 	%r52, [%rd20+384];
	mul.lo.s32 	%r53, %r52, %r51;
	shl.b32 	%r54, %r53, 10;
	add.s32 	%r55, %r50, %r54;
	add.s32 	%r56, %r56, 8;
	add.s64 	%rd20, %rd20, 1024;
	add.s64 	%rd19, %rd19, 32;
	setp.ne.s32 	%p1, %r56, 128;
	@%p1 bra 	$L__BB2_1;
	st.shared.u32 	[%r2], %r55;
	cvta.to.global.u64 	%rd16, %rd7;
	mul.wide.u32 	%rd17, %r1, 4;
	add.s64 	%rd18, %rd16, %rd17;
	st.global.u32 	[%rd18], %r55;
	ret;

}
	// .globl	_Z15register_matMulPiS_S_
.visible .entry _Z15register_matMulPiS_S_(
	.param .u64 .ptr .align 1 _Z15register_matMulPiS_S__param_0,
	.param .u64 .ptr .align 1 _Z15register_matMulPiS_S__param_1,
	.param .u64 .ptr .align 1 _Z15register_matMulPiS_S__param_2
)
{
	.reg .pred 	%p<2>;
	.reg .b32 	%r<51>;
	.reg .b64 	%rd<21>;

	ld.param.u64 	%rd7, [_Z15register_matMulPiS_S__param_0];
	ld.param.u64 	%rd8, [_Z15register_matMulPiS_S__param_1];
	ld.param.u64 	%rd9, [_Z15register_matMulPiS_S__param_2];
	cvta.to.global.u64 	%rd10, %rd9;
	cvta.to.global.u64 	%rd11, %rd8;
	mov.u32 	%r7, %tid.y;
	mov.u32 	%r8, %tid.x;
	mov.u32 	%r9, %ntid.x;
	mad.lo.s32 	%r1, %r7, %r9, %r8;
	mul.wide.u32 	%rd12, %r8, 4;
	add.s64 	%rd13, %rd12, %rd10;
	add.s64 	%rd20, %rd13, 512;
	mul.wide.u32 	%rd14, %r7, 512;
	add.s64 	%rd15, %rd14, %rd11;
	add.s64 	%rd19, %rd15, 16;
	mov.b32 	%r49, 0;
	mov.u32 	%r50, %r49;
$L__BB3_1:
	ld.global.u32 	%r10, [%rd19+-16];
	ld.global.u32 	%r11, [%rd20+-512];
	mul.lo.s32 	%r12, %r11, %r10;
	shl.b32 	%r13, %r12, 10;
	add.s32 	%r14, %r50, %r13;
	ld.global.u32 	%r15, [%rd19+-12];
	ld.global.u32 	%r16, [%rd20+-384];
	mul.lo.s32 	%r17, %r16, %r15;
	shl.b32 	%r18, %r17, 10;
	add.s32 	%r19, %r14, %r18;
	ld.global.u32 	%r20, [%rd19+-8];
	ld.global.u32 	%r21, [%rd20+-256];
	mul.lo.s32 	%r22, %r21, %r20;
	shl.b32 	%r23, %r22, 10;
	add.s32 	%r24, %r19, %r23;
	ld.global.u32 	%r25, [%rd19+-4];
	ld.global.u32 	%r26, [%rd20+-128];
	mul.lo.s32 	%r27, %r26, %r25;
	shl.b32 	%r28, %r27, 10;
	add.s32 	%r29, %r24, %r28;
	ld.global.u32 	%r30, [%rd19];
	ld.global.u32 	%r31, [%rd20];
	mul.lo.s32 	%r32, %r31, %r30;
	shl.b32 	%r33, %r32, 10;
	add.s32 	%r34, %r29, %r33;
	ld.global.u32 	%r35, [%rd19+4];
	ld.global.u32 	%r36, [%rd20+128];
	mul.lo.s32 	%r37, %r36, %r35;
	shl.b32 	%r38, %r37, 10;
	add.s32 	%r39, %r34, %r38;
	ld.global.u32 	%r40, [%rd19+8];
	ld.global.u32 	%r41, [%rd20+256];
	mul.lo.s32 	%r42, %r41, %r40;
	shl.b32 	%r43, %r42, 10;
	add.s32 	%r44, %r39, %r43;
	ld.global.u32 	%r45, [%rd19+12];
	ld.global.u32 	%r46, [%rd20+384];
	mul.lo.s32 	%r47, %r46, %r45;
	shl.b32 	%r48, %r47, 10;
	add.s32 	%r50, %r44, %r48;
	add.s32 	%r49, %r49, 8;
	add.s64 	%rd20, %rd20, 1024;
	add.s64 	%rd19, %rd19, 32;
	setp.ne.s32 	%p1, %r49, 128;
	@%p1 bra 	$L__BB3_1;
	cvta.to.global.u64 	%rd16, %rd7;
	mul.wide.u32 	%rd17, %r1, 4;
	add.s64 	%rd18, %rd16, %rd17;
	st.global.u32 	[%rd18], %r50;
	ret;

}


// ===== COMPILED SASS (sm_100) =====

	.target	sm_100

	.elftype	@"ET_EXEC"


//--------------------- .note.nv.tkinfo           --------------------------
	.section	.note.nv.tkinfo,"",@"SHT_NOTE"
	.sectionflags	@"SHF_NOTE_NV_TKINFO"
	.tkinfo
        /*0018*/ 	.word	0x00000002
        /*0030*/ 	.string	""
        /*0030*/ 	.string	"ptxas"
        /*0030*/ 	.string	"Cuda compilation tools, release 13.0, V13.0.88"
        /*0030*/ 	.string	"Build cuda_13.0.r13.0/compiler.36424714_0"
        /*0030*/ 	.string	"-arch sm_100 -m 64 "



//--------------------- .note.nv.cuinfo           --------------------------
	.section	.note.nv.cuinfo,"",@"SHT_NOTE"
	.sectionflags	@"SHF_NOTE_NV_CUINFO"
        /*0018*/ 	.short	0x0002
        /*001a*/ 	.short	0x0064
        /*001c*/ 	.short	0x0082
	.zero		2


//--------------------- .nv.info                  --------------------------
	.section	.nv.info,"",@"SHT_CUDA_INFO"
	.align	4


	//----- nvinfo : EIATTR_REGCOUNT
	.align		4
        /*0000*/ 	.byte	0x04, 0x2f
        /*0002*/ 	.short	(.L_1 - .L_0)
	.align		4
.L_0:
        /*0004*/ 	.word	index@(_Z6matMulPiS_S_)
        /*0008*/ 	.word	0x00000014


	//----- nvinfo : EIATTR_FRAME_SIZE
	.align		4
.L_1:
        /*000c*/ 	.byte	0x04, 0x11
        /*000e*/ 	.short	(.L_3 - .L_2)
	.align		4
.L_2:
        /*0010*/ 	.word	index@(_Z6matMulPiS_S_)
        /*0014*/ 	.word	0x00000000


	//----- nvinfo : EIATTR_REGCOUNT
	.align		4
.L_3:
        /*0018*/ 	.byte	0x04, 0x2f
        /*001a*/ 	.short	(.L_5 - .L_4)
	.align		4
.L_4:
        /*001c*/ 	.word	index@(_Z13shared_matMulPiS_S_)
        /*0020*/ 	.word	0x00000020


	//----- nvinfo : EIATTR_FRAME_SIZE
	.align		4
.L_5:
        /*0024*/ 	.byte	0x04, 0x11
        /*0026*/ 	.short	(.L_7 - .L_6)
	.align		4
.L_6:
        /*0028*/ 	.word	index@(_Z13shared_matMulPiS_S_)
        /*002c*/ 	.word	0x00000000


	//----- nvinfo : EIATTR_REGCOUNT
	.align		4
.L_7:
        /*0030*/ 	.byte	0x04, 0x2f
        /*0032*/ 	.short	(.L_9 - .L_8)
	.align		4
.L_8:
        /*0034*/ 	.word	index@(_Z15shared_matMul_2PiS_S_)
        /*0038*/ 	.word	0x0000001e


	//----- nvinfo : EIATTR_FRAME_SIZE
	.align		4
.L_9:
        /*003c*/ 	.byte	0x04, 0x11
        /*003e*/ 	.short	(.L_11 - .L_10)
	.align		4
.L_10:
        /*0040*/ 	.word	index@(_Z15shared_matMul_2PiS_S_)
        /*0044*/ 	.word	0x00000000


	//----- nvinfo : EIATTR_REGCOUNT
	.align		4
.L_11:
        /*0048*/ 	.byte	0x04, 0x2f
        /*004a*/ 	.short	(.L_13 - .L_12)
	.align		4
.L_12:
        /*004c*/ 	.word	index@(_Z15register_matMulPiS_S_)
        /*0050*/ 	.word	0x0000001e


	//----- nvinfo : EIATTR_FRAME_SIZE
	.align		4
.L_13:
        /*0054*/ 	.byte	0x04, 0x11
        /*0056*/ 	.short	(.L_15 - .L_14)
	.align		4
.L_14:
        /*0058*/ 	.word	index@(_Z15register_matMulPiS_S_)
        /*005c*/ 	.word	0x00000000


	//----- nvinfo : EIATTR_MIN_STACK_SIZE
	.align		4
.L_15:
        /*0060*/ 	.byte	0x04, 0x12
        /*0062*/ 	.short	(.L_17 - .L_16)
	.align		4
.L_16:
        /*0064*/ 	.word	index@(_Z15register_matMulPiS_S_)
        /*0068*/ 	.word	0x00000000


	//----- nvinfo : EIATTR_MIN_STACK_SIZE
	.align		4
.L_17:
        /*006c*/ 	.byte	0x04, 0x12
        /*006e*/ 	.short	(.L_19 - .L_18)
	.align		4
.L_18:
        /*0070*/ 	.word	index@(_Z15shared_matMul_2PiS_S_)
        /*0074*/ 	.word	0x00000000


	//----- nvinfo : EIATTR_MIN_STACK_SIZE
	.align		4
.L_19:
        /*0078*/ 	.byte	0x04, 0x12
        /*007a*/ 	.short	(.L_21 - .L_20)
	.align		4
.L_20:
        /*007c*/ 	.word	index@(_Z13shared_matMulPiS_S_)
        /*0080*/ 	.word	0x00000000


	//----- nvinfo : EIATTR_MIN_STACK_SIZE
	.align		4
.L_21:
        /*0084*/ 	.byte	0x04, 0x12
        /*0086*/ 	.short	(.L_23 - .L_22)
	.align		4
.L_22:
        /*0088*/ 	.word	index@(_Z6matMulPiS_S_)
        /*008c*/ 	.word	0x00000000
.L_23:


//--------------------- .nv.compat                --------------------------
	.section	.nv.compat,"",@"SHT_CUDA_COMPAT_INFO"
	.align	4
        /*0000*/ 	.byte	0x02, 0x09, 0x00, 0x00, 0x02, 0x02, 0x01, 0x00, 0x02, 0x05, 0x05, 0x00, 0x03, 0x07, 0x01, 0x01
        /*0010*/ 	.byte	0x02, 0x03, 0x00, 0x00, 0x02, 0x06, 0x01, 0x00, 0x04, 0x0b, 0x08, 0x00, 0x09, 0x00, 0x00, 0x00
        /*0020*/ 	.byte	0x00, 0x00, 0x00, 0x00


//--------------------- .nv.info._Z15register_matMulPiS_S_ --------------------------
	.section	.nv.info._Z15register_matMulPiS_S_,"",@"SHT_CUDA_INFO"
	.sectionflags	@""
	.align	4


	//----- nvinfo : EIATTR_CUDA_API_VERSION
	.align		4
        /*0000*/ 	.byte	0x04, 0x37
        /*0002*/ 	.short	(.L_25 - .L_24)
.L_24:
        /*0004*/ 	.word	0x00000082


	//----- nvinfo : EIATTR_KPARAM_INFO
	.align		4
.L_25:
        /*0008*/ 	.byte	0x04, 0x17
        /*000a*/ 	.short	(.L_27 - .L_26)
.L_26:
        /*000c*/ 	.word	0x00000000
        /*0010*/ 	.short	0x0002
        /*0012*/ 	.short	0x0010
        /*0014*/ 	.byte	0x00, 0xf5, 0x21, 0x00


	//----- nvinfo : EIATTR_KPARAM_INFO
	.align		4
.L_27:
        /*0018*/ 	.byte	0x04, 0x17
        /*001a*/ 	.short	(.L_29 - .L_28)
.L_28:
        /*001c*/ 	.word	0x00000000
        /*0020*/ 	.short	0x0001
        /*0022*/ 	.short	0x0008
        /*0024*/ 	.byte	0x00, 0xf5, 0x21, 0x00


	//----- nvinfo : EIATTR_KPARAM_INFO
	.align		4
.L_29:
        /*0028*/ 	.byte	0x04, 0x17
        /*002a*/ 	.short	(.L_31 - .L_30)
.L_30:
        /*002c*/ 	.word	0x00000000
        /*0030*/ 	.short	0x0000
        /*0032*/ 	.short	0x0000
        /*0034*/ 	.byte	0x00, 0xf5, 0x21, 0x00


	//----- nvinfo : EIATTR_SPARSE_MMA_MASK
	.align		4
.L_31:
        /*0038*/ 	.byte	0x03, 0x50
        /*003a*/ 	.short	0x0000


	//----- nvinfo : EIATTR_MAXREG_COUNT
	.align		4
        /*003c*/ 	.byte	0x03, 0x1b
        /*003e*/ 	.short	0x00ff


	//----- nvinfo : EIATTR_MERCURY_ISA_VERSION
	.align		4
        /*0040*/ 	.byte	0x03, 0x5f
        /*0042*/ 	.short	0x0101


	//----- nvinfo : EIATTR_VRC_CTA_INIT_COUNT
	.align		4
        /*0044*/ 	.byte	0x02, 0x4a
	.zero		1
	.zero		1


	//----- nvinfo : EIATTR_EXIT_INSTR_OFFSETS
	.align		4
        /*0048*/ 	.byte	0x04, 0x1c
        /*004a*/ 	.short	(.L_33 - .L_32)


	//   ....[0]....
.L_32:
        /*004c*/ 	.word	0x00000d40


	//----- nvinfo : EIATTR_CBANK_PARAM_SIZE
	.align		4
.L_33:
        /*0050*/ 	.byte	0x03, 0x19
        /*0052*/ 	.short	0x0018


	//----- nvinfo : EIATTR_PARAM_CBANK
	.align		4
        /*0054*/ 	.byte	0x04, 0x0a
        /*0056*/ 	.short	(.L_35 - .L_34)
	.align		4
.L_34:
        /*0058*/ 	.word	index@(.nv.constant0._Z15register_matMulPiS_S_)
        /*005c*/ 	.short	0x0380
        /*005e*/ 	.short	0x0018


	//----- nvinfo : EIATTR_SW_WAR
	.align		4
.L_35:
        /*0060*/ 	.byte	0x04, 0x36
        /*0062*/ 	.short	(.L_37 - .L_36)
.L_36:
        /*0064*/ 	.word	0x00000008
.L_37:


//--------------------- .nv.info._Z15shared_matMul_2PiS_S_ --------------------------
	.section	.nv.info._Z15shared_matMul_2PiS_S_,"",@"SHT_CUDA_INFO"
	.sectionflags	@""
	.align	4


	//----- nvinfo : EIATTR_CUDA_API_VERSION
	.align		4
        /*0000*/ 	.byte	0x04, 0x37
        /*0002*/ 	.short	(.L_39 - .L_38)
.L_38:
        /*0004*/ 	.word	0x00000082


	//----- nvinfo : EIATTR_KPARAM_INFO
	.align		4
.L_39:
        /*0008*/ 	.byte	0x04, 0x17
        /*000a*/ 	.short	(.L_41 - .L_40)
.L_40:
        /*000c*/ 	.word	0x00000000
        /*0010*/ 	.short	0x0002
        /*0012*/ 	.short	0x0010
        /*0014*/ 	.byte	0x00, 0xf5, 0x21, 0x00


	//----- nvinfo : EIATTR_KPARAM_INFO
	.align		4
.L_41:
        /*0018*/ 	.byte	0x04, 0x17
        /*001a*/ 	.short	(.L_43 - .L_42)
.L_42:
        /*001c*/ 	.word	0x00000000
        /*0020*/ 	.short	0x0001
        /*0022*/ 	.short	0x0008
        /*0024*/ 	.byte	0x00, 0xf5, 0x21, 0x00


	//----- nvinfo : EIATTR_KPARAM_INFO
	.align		4
.L_43:
        /*0028*/ 	.byte	0x04, 0x17
        /*002a*/ 	.short	(.L_45 - .L_44)
.L_44:
        /*002c*/ 	.word	0x00000000
        /*0030*/ 	.short	0x0000
        /*0032*/ 	.short	0x0000
        /*0034*/ 	.byte	0x00, 0xf5, 0x21, 0x00


	//----- nvinfo : EIATTR_SPARSE_MMA_MASK
	.align		4
.L_45:
        /*0038*/ 	.byte	0x03, 0x50
        /*003a*/ 	.short	0x0000


	//----- nvinfo : EIATTR_MAXREG_COUNT
	.align		4
        /*003c*/ 	.byte	0x03, 0x1b
        /*003e*/ 	.short	0x00ff


	//----- nvinfo : EIATTR_MERCURY_ISA_VERSION
	.align		4
        /*0040*/ 	.byte	0x03, 0x5f
        /*0042*/ 	.short	0x0101


	//----- nvinfo : EIATTR_VRC_CTA_INIT_COUNT
	.align		4
        /*0044*/ 	.byte	0x02, 0x4a
	.zero		1
	.zero		1


	//----- nvinfo : EIATTR_EXIT_INSTR_OFFSETS
	.align		4
        /*0048*/ 	.byte	0x04, 0x1c
        /*004a*/ 	.short	(.L_47 - .L_46)


	//   ....[0]....
.L_46:
        /*004c*/ 	.word	0x00000e20


	//----- nvinfo : EIATTR_CBANK_PARAM_SIZE
	.align		4
.L_47:
        /*0050*/ 	.byte	0x03, 0x19
        /*0052*/ 	.short	0x0018


	//----- nvinfo : EIATTR_PARAM_CBANK
	.align		4
        /*0054*/ 	.byte	0x04, 0x0a
        /*0056*/ 	.short	(.L_49 - .L_48)
	.align		4
.L_48:
        /*0058*/ 	.word	index@(.nv.constant0._Z15shared_matMul_2PiS_S_)
        /*005c*/ 	.short	0x0380
        /*005e*/ 	.short	0x0018


	//----- nvinfo : EIATTR_SW_WAR
	.align		4
.L_49:
        /*0060*/ 	.byte	0x04, 0x36
        /*0062*/ 	.short	(.L_51 - .L_50)
.L_50:
        /*0064*/ 	.word	0x00000008
.L_51:


//--------------------- .nv.info._Z13shared_matMulPiS_S_ --------------------------
	.section	.nv.info._Z13shared_matMulPiS_S_,"",@"SHT_CUDA_INFO"
	.sectionflags	@""
	.align	4


	//----- nvinfo : EIATTR_CUDA_API_VERSION
	.align		4
        /*0000*/ 	.byte	0x04, 0x37
        /*0002*/ 	.short	(.L_53 - .L_52)
.L_52:
        /*0004*/ 	.word	0x00000082


	//----- nvinfo : EIATTR_KPARAM_INFO
	.align		4
.L_53:
        /*0008*/ 	.byte	0x04, 0x17
        /*000a*/ 	.short	(.L_55 - .L_54)
.L_54:
        /*000c*/ 	.word	0x00000000
        /*0010*/ 	.short	0x0002
        /*0012*/ 	.short	0x0010
        /*0014*/ 	.byte	0x00, 0xf5, 0x21, 0x00


	//----- nvinfo : EIATTR_KPARAM_INFO
	.align		4
.L_55:
        /*0018*/ 	.byte	0x04, 0x17
        /*001a*/ 	.short	(.L_57 - .L_56)
.L_56:
        /*001c*/ 	.word	0x00000000
        /*0020*/ 	.short	0x0001
        /*0022*/ 	.short	0x0008
        /*0024*/ 	.byte	0x00, 0xf5, 0x21, 0x00


	//----- nvinfo : EIATTR_KPARAM_INFO
	.align		4
.L_57:
        /*0028*/ 	.byte	0x04, 0x17
        /*002a*/ 	.short	(.L_59 - .L_58)
.L_58:
        /*002c*/ 	.word	0x00000000
        /*0030*/ 	.short	0x0000
        /*0032*/ 	.short	0x0000
        /*0034*/ 	.byte	0x00, 0xf5, 0x21, 0x00


	//----- nvinfo : EIATTR_SPARSE_MMA_MASK
	.align		4
.L_59:
        /*0038*/ 	.byte	0x03, 0x50
        /*003a*/ 	.short	0x0000


	//----- nvinfo : EIATTR_MAXREG_COUNT
	.align		4
        /*003c*/ 	.byte	0x03, 0x1b
        /*003e*/ 	.short	0x00ff


	//----- nvinfo : EIATTR_NUM_BARRIERS
	.align		4
        /*0040*/ 	.byte	0x02, 0x4c
        /*0042*/ 	.byte	0x01
	.zero		1


	//----- nvinfo : EIATTR_MERCURY_ISA_VERSION
	.align		4
        /*0044*/ 	.byte	0x03, 0x5f
        /*0046*/ 	.short	0x0101


	//----- nvinfo : EIATTR_VRC_CTA_INIT_COUNT
	.align		4
        /*0048*/ 	.byte	0x02, 0x4a
	.zero		1
	.zero		1


	//----- nvinfo : EIATTR_EXIT_INSTR_OFFSETS
	.align		4
        /*004c*/ 	.byte	0x04, 0x1c
        /*004e*/ 	.short	(.L_61 - .L_60)


	//   ....[0]....
.L_60:
        /*0050*/ 	.word	0x00000de0


	//----- nvinfo : EIATTR_CBANK_PARAM_SIZE
	.align		4
.L_61:
        /*0054*/ 	.byte	0x03, 0x19
        /*0056*/ 	.short	0x0018


	//----- nvinfo : EIATTR_PARAM_CBANK
	.align		4
        /*0058*/ 	.byte	0x04, 0x0a
        /*005a*/ 	.short	(.L_63 - .L_62)
	.align		4
.L_62:
        /*005c*/ 	.word	index@(.nv.constant0._Z13shared_matMulPiS_S_)
        /*0060*/ 	.short	0x0380
        /*0062*/ 	.short	0x0018


	//----- nvinfo : EIATTR_SW_WAR
	.align		4
.L_63:
        /*0064*/ 	.byte	0x04, 0x36
        /*0066*/ 	.short	(.L_65 - .L_64)
.L_64:
        /*0068*/ 	.word	0x00000008
.L_65:


//--------------------- .nv.info._Z6matMulPiS_S_  --------------------------
	.section	.nv.info._Z6matMulPiS_S_,"",@"SHT_CUDA_INFO"
	.sectionflags	@""
	.align	4


	//----- nvinfo : EIATTR_CUDA_API_VERSION
	.align		4
        /*0000*/ 	.byte	0x04, 0x37
        /*0002*/ 	.short	(.L_67 - .L_66)
.L_66:
        /*0004*/ 	.word	0x00000082


	//----- nvinfo : EIATTR_KPARAM_INFO
	.align		4
.L_67:
        /*0008*/ 	.byte	0x04, 0x17
        /*000a*/ 	.short	(.L_69 - .L_68)
.L_68:
        /*000c*/ 	.word	0x00000000
        /*0010*/ 	.short	0x0002
        /*0012*/ 	.short	0x0010
        /*0014*/ 	.byte	0x00, 0xf5, 0x21, 0x00


	//----- nvinfo : EIATTR_KPARAM_INFO
	.align		4
.L_69:
        /*0018*/ 	.byte	0x04, 0x17
        /*001a*/ 	.short	(.L_71 - .L_70)
.L_70:
        /*001c*/ 	.word	0x00000000
        /*0020*/ 	.short	0x0001
        /*0022*/ 	.short	0x0008
        /*0024*/ 	.byte	0x00, 0xf5, 0x21, 0x00


	//----- nvinfo : EIATTR_KPARAM_INFO
	.align		4
.L_71:
        /*0028*/ 	.byte	0x04, 0x17
        /*002a*/ 	.short	(.L_73 - .L_72)
.L_72:
        /*002c*/ 	.word	0x00000000
        /*0030*/ 	.short	0x0000
        /*0032*/ 	.short	0x0000
        /*0034*/ 	.byte	0x00, 0xf5, 0x21, 0x00


	//----- nvinfo : EIATTR_SPARSE_MMA_MASK
	.align		4
.L_73:
        /*0038*/ 	.byte	0x03, 0x50
        /*003a*/ 	.short	0x0000


	//----- nvinfo : EIATTR_MAXREG_COUNT
	.align		4
        /*003c*/ 	.byte	0x03, 0x1b
        /*003e*/ 	.short	0x00ff


	//----- nvinfo : EIATTR_MERCURY_ISA_VERSION
	.align		4
        /*0040*/ 	.byte	0x03, 0x5f
        /*0042*/ 	.short	0x0101


	//----- nvinfo : EIATTR_VRC_CTA_INIT_COUNT
	.align		4
        /*0044*/ 	.byte	0x02, 0x4a
	.zero		1
	.zero		1


	//----- nvinfo : EIATTR_EXIT_INSTR_OFFSETS
	.align		4
        /*0048*/ 	.byte	0x04, 0x1c
        /*004a*/ 	.short	(.L_75 - .L_74)


	//   ....[0]....
.L_74:
        /*004c*/ 	.word	0x00000980


	//----- nvinfo : EIATTR_CBANK_PARAM_SIZE
	.align		4
.L_75:
        /*0050*/ 	.byte	0x03, 0x19
        /*0052*/ 	.short	0x0018


	//----- nvinfo : EIATTR_PARAM_CBANK
	.align		4
        /*0054*/ 	.byte	0x04, 0x0a
        /*0056*/ 	.short	(.L_77 - .L_76)
	.align		4
.L_76:
        /*0058*/ 	.word	index@(.nv.constant0._Z6matMulPiS_S_)
        /*005c*/ 	.short	0x0380
        /*005e*/ 	.short	0x0018


	//----- nvinfo : EIATTR_SW_WAR
	.align		4
.L_77:
        /*0060*/ 	.byte	0x04, 0x36
        /*0062*/ 	.short	(.L_79 - .L_78)
.L_78:
        /*0064*/ 	.word	0x00000008
.L_79:


//--------------------- .nv.callgraph             --------------------------
	.section	.nv.callgraph,"",@"SHT_CUDA_CALLGRAPH"
	.align	4
	.sectionentsize	8
	.align		4
        /*0000*/ 	.word	0x00000000
	.align		4
        /*0004*/ 	.word	0xffffffff
	.align		4
        /*0008*/ 	.word	0x00000000
	.align		4
        /*000c*/ 	.word	0xfffffffe
	.align		4
        /*0010*/ 	.word	0x00000000
	.align		4
        /*0014*/ 	.word	0xfffffffd
	.align		4
        /*0018*/ 	.word	0x00000000
	.align		4
        /*001c*/ 	.word	0xfffffffc


//--------------------- .text._Z15register_matMulPiS_S_ --------------------------
	.section	.text._Z15register_matMulPiS_S_,"ax",@progbits
	.align	128
        .global         _Z15register_matMulPiS_S_
        .type           _Z15register_matMulPiS_S_,@function
        .size           _Z15register_matMulPiS_S_,(.L_x_10 - _Z15register_matMulPiS_S_)
        .other          _Z15register_matMulPiS_S_,@"STO_CUDA_ENTRY STV_DEFAULT"
_Z15register_matMulPiS_S_:
.text._Z15register_matMulPiS_S_:
[----:B------:R-:W-:Y:S01]  /*0000*/  LDC R1, c[0x0][0x37c] ;  /* 0x0000df00ff017b82 */ /* 0x000fe20000000800 */
[----:B------:R-:W0:Y:S07]  /*0010*/  S2R R0, SR_TID.X ;  /* 0x0000000000007919 */ /* 0x000e2e0000002100 */
[----:B------:R-:W0:Y:S01]  /*0020*/  LDC.64 R2, c[0x0][0x390] ;  /* 0x0000e400ff027b82 */ /* 0x000e220000000a00 */
[----:B------:R-:W1:Y:S01]  /*0030*/  LDCU.64 UR6, c[0x0][0x358] ;  /* 0x00006b00ff0677ac */ /* 0x000e620008000a00 */
[----:B------:R-:W2:Y:S06]  /*0040*/  S2R R7, SR_TID.Y ;  /* 0x0000000000077919 */ /* 0x000eac0000002200 */
[----:B------:R-:W2:Y:S01]  /*0050*/  LDC.64 R4, c[0x0][0x388] ;  /* 0x0000e200ff047b82 */ /* 0x000ea20000000a00 */
[----:B0-----:R-:W-:-:S04]  /*0060*/  IMAD.WIDE.U32 R2, R0, 0x4, R2 ;  /* 0x0000000400027825 */ /* 0x001fc800078e0002 */
[C---:B--2---:R-:W-:Y:S01]  /*0070*/  IMAD.WIDE.U32 R4, R7.reuse, 0x200, R4 ;  /* 0x0000020007047825 */ /* 0x044fe200078e0004 */
[----:B-1----:R-:W2:Y:S04]  /*0080*/  LDG.E R13, desc[UR6][R2.64+0x80] ;  /* 0x00008006020d7981 */ /* 0x002ea8000c1e1900 */
[----:B------:R-:W2:Y:S04]  /*0090*/  LDG.E R10, desc[UR6][R4.64+0x4] ;  /* 0x00000406040a7981 */ /* 0x000ea8000c1e1900 */
[----:B------:R-:W3:Y:S04]  /*00a0*/  LDG.E R11, desc[UR6][R2.64] ;  /* 0x00000006020b7981 */ /* 0x000ee8000c1e1900 */
[----:B------:R-:W3:Y:S04]  /*00b0*/  LDG.E R8, desc[UR6][R4.64] ;  /* 0x0000000604087981 */ /* 0x000ee8000c1e1900 */
[----:B------:R-:W4:Y:S04]  /*00c0*/  LDG.E R15, desc[UR6][R2.64+0x100] ;  /* 0x00010006020f7981 */ /* 0x000f28000c1e1900 */
[----:B------:R-:W4:Y:S04]  /*00d0*/  LDG.E R12, desc[UR6][R4.64+0x8] ;  /* 0x00000806040c7981 */ /* 0x000f28000c1e1900 */
[----:B------:R-:W5:Y:S04]  /*00e0*/  LDG.E R17, desc[UR6][R2.64+0x180] ;  /* 0x0001800602117981 */ /* 0x000f68000c1e1900 */
[----:B------:R-:W5:Y:S04]  /*00f0*/  LDG.E R14, desc[UR6][R4.64+0xc] ;  /* 0x00000c06040e7981 */ /* 0x000f68000c1e1900 */
[----:B------:R-:W5:Y:S04]  /*0100*/  LDG.E R19, desc[UR6][R2.64+0x200] ;  /* 0x0002000602137981 */ /* 0x000f68000c1e1900 */
[----:B------:R-:W5:Y:S04]  /*0110*/  LDG.E R16, desc[UR6][R4.64+0x10] ;  /* 0x0000100604107981 */ /* 0x000f68000c1e1900 */
[----:B------:R-:W5:Y:S04]  /*0120*/  LDG.E R21, desc[UR6][R2.64+0x280] ;  /* 0x0002800602157981 */ /* 0x000f68000c1e1900 */
[----:B------:R-:W5:Y:S04]  /*0130*/  LDG.E R18, desc[UR6][R4.64+0x14] ;  /* 0x0000140604127981 */ /* 0x000f68000c1e1900 */
[----:B------:R-:W5:Y:S04]  /*0140*/  LDG.E R23, desc[UR6][R2.64+0x300] ;  /* 0x0003000602177981 */ /* 0x000f68000c1e1900 */
[----:B------:R-:W5:Y:S04]  /*0150*/  LDG.E R20, desc[UR6][R4.64+0x18] ;  /* 0x0000180604147981 */ /* 0x000f68000c1e1900 */
[----:B------:R0:W5:Y:S04]  /*0160*/  LDG.E R6, desc[UR6][R2.64+0x380] ;  /* 0x0003800602067981 */ /* 0x000168000c1e1900 */
[----:B------:R-:W5:Y:S01]  /*0170*/  LDG.E R9, desc[UR6][R4.64+0x1c] ;  /* 0x00001c0604097981 */ /* 0x000f62000c1e1900 */
[----:B------:R-:W1:Y:S02]  /*0180*/  LDCU UR4, c[0x0][0x360] ;  /* 0x00006c00ff0477ac */ /* 0x000e640008000800 */
[----:B-1----:R-:W-:Y:S01]  /*0190*/  IMAD R0, R7, UR4, R0 ;  /* 0x0000000407007c24 */ /* 0x002fe2000f8e0200 */
[----:B------:R-:W-:Y:S01]  /*01a0*/  UMOV UR4, 0x8 ;  /* 0x0000000800047882 */ /* 0x000fe20000000000 */
[----:B--2---:R-:W-:-:S04]  /*01b0*/  IMAD R10, R10, R13, RZ ;  /* 0x0000000d0a0a7224 */ /* 0x004fc800078e02ff */
[----:B---3--:R-:W-:Y:S01]  /*01c0*/  IMAD R8, R8, R11, R10 ;  /* 0x0000000b08087224 */ /* 0x008fe200078e020a */
[----:B------:R-:W-:Y:S02]  /*01d0*/  IADD3 R10, P0, PT, R2, 0x600, RZ ;  /* 0x00000600020a7810 */ /* 0x000fe40007f1e0ff */
[----:B0-----:R-:W-:Y:S02]  /*01e0*/  IADD3 R2, P1, PT, R4, 0x30, RZ ;  /* 0x0000003004027810 */ /* 0x001fe40007f3e0ff */
[----:B------:R-:W-:Y:S02]  /*01f0*/  IADD3.X R11, PT, PT, RZ, R3, RZ, P0, !PT ;  /* 0x00000003ff0b7210 */ /* 0x000fe400007fe4ff */
[----:B------:R-:W-:Y:S01]  /*0200*/  IADD3.X R3, PT, PT, RZ, R5, RZ, P1, !PT ;  /* 0x00000005ff037210 */ /* 0x000fe20000ffe4ff */
[----:B----4-:R-:W-:-:S04]  /*0210*/  IMAD R8, R12, R15, R8 ;  /* 0x0000000f0c087224 */ /* 0x010fc800078e0208 */
[----:B-----5:R-:W-:-:S04]  /*0220*/  IMAD R8, R14, R17, R8 ;  /* 0x000000110e087224 */ /* 0x020fc800078e0208 */
[----:B------:R-:W-:-:S04]  /*0230*/  IMAD R8, R16, R19, R8 ;  /* 0x0000001310087224 */ /* 0x000fc800078e0208 */
[----:B------:R-:W-:-:S04]  /*0240*/  IMAD R8, R18, R21, R8 ;  /* 0x0000001512087224 */ /* 0x000fc800078e0208 */
[----:B------:R-:W-:-:S04]  /*0250*/  IMAD R8, R20, R23, R8 ;  /* 0x0000001714087224 */ /* 0x000fc800078e0208 */
[----:B------:R-:W-:-:S05]  /*0260*/  IMAD R6, R9, R6, R8 ;  /* 0x0000000609067224 */ /* 0x000fca00078e0208 */
[----:B------:R-:W-:-:S07]  /*0270*/  SHF.L.U32 R6, R6, 0xa, RZ ;  /* 0x0000000a06067819 */ /* 0x000fce00000006ff */
.L_x_0:
[----:B------:R-:W-:Y:S01]  /*0280*/  MOV R4, R10 ;  /* 0x0000000a00047202 */ /* 0x000fe20000000f00 */
[----:B------:R-:W2:Y:S01]  /*0290*/  LDG.E R7, desc[UR6][R2.64+-0x10] ;  /* 0xfffff00602077981 */ /* 0x000ea2000c1e1900 */
[----:B------:R-:W-:-:S03]  /*02a0*/  MOV R5, R11 ;  /* 0x0000000b00057202 */ /* 0x000fc60000000f00 */
[----:B------:R-:W3:Y:S04]  /*02b0*/  LDG.E R25, desc[UR6][R2.64+-0xc] ;  /* 0xfffff40602197981 */ /* 0x000ee8000c1e1900 */
[----:B------:R-:W2:Y:S04]  /*02c0*/  LDG.E R22, desc[UR6][R4.64+-0x200] ;  /* 0xfffe000604167981 */ /* 0x000ea8000c1e1900 */
        /* <DEDUP_REMOVED lines=15> */
[----:B------:R-:W5:Y:S01]  /*03c0*/  LDG.E R23, desc[UR6][R4.64+0x280] ;  /* 0x0002800604177981 */ /* 0x000f62000c1e1900 */
[----:B--2---:R-:W-:-:S03]  /*03d0*/  IMAD R7, R7, R22, RZ ;  /* 0x0000001607077224 */ /* 0x004fc600078e02ff */
[----:B------:R-:W2:Y:S02]  /*03e0*/  LDG.E R22, desc[UR6][R2.64+0x14] ;  /* 0x0000140602167981 */ /* 0x000ea4000c1e1900 */
[----:B------:R-:W-:Y:S02]  /*03f0*/  LEA R24, R7, R6, 0xa ;  /* 0x0000000607187211 */ /* 0x000fe400078e50ff */
[----:B------:R-:W2:Y:S01]  /*0400*/  LDG.E R6, desc[UR6][R2.64+0x18] ;  /* 0x0000180602067981 */ /* 0x000ea2000c1e1900 */
[----:B---3--:R-:W-:-:S03]  /*0410*/  IMAD R25, R25, R26, RZ ;  /* 0x0000001a19197224 */ /* 0x008fc600078e02ff */
[----:B------:R-:W3:Y:S01]  /*0420*/  LDG.E R7, desc[UR6][R4.64+0x300] ;  /* 0x0003000604077981 */ /* 0x000ee2000c1e1900 */
[----:B----4-:R-:W-:Y:S01]  /*0430*/  IMAD R27, R10, R11, RZ ;  /* 0x0000000b0a1b7224 */ /* 0x010fe200078e02ff */
[----:B------:R-:W-:Y:S02]  /*0440*/  LEA R24, R25, R24, 0xa ;  /* 0x0000001819187211 */ /* 0x000fe400078e50ff */
[----:B------:R-:W4:Y:S04]  /*0450*/  LDG.E R10, desc[UR6][R2.64+0x20] ;  /* 0x00002006020a7981 */ /* 0x000f28000c1e1900 */
[----:B------:R-:W4:Y:S01]  /*0460*/  LDG.E R11, desc[UR6][R4.64+0x400] ;  /* 0x00040006040b7981 */ /* 0x000f22000c1e1900 */
[----:B-----5:R-:W-:-:S03]  /*0470*/  IMAD R25, R8, R9, RZ ;  /* 0x0000000908197224 */ /* 0x020fc600078e02ff */
[----:B------:R-:W5:Y:S04]  /*0480*/  LDG.E R8, desc[UR6][R2.64+0x1c] ;  /* 0x00001c0602087981 */ /* 0x000f68000c1e1900 */
[----:B------:R-:W5:Y:S01]  /*0490*/  LDG.E R9, desc[UR6][R4.64+0x380] ;  /* 0x0003800604097981 */ /* 0x000f62000c1e1900 */
[----:B------:R-:W-:Y:S01]  /*04a0*/  LEA R24, R25, R24, 0xa ;  /* 0x0000001819187211 */ /* 0x000fe200078e50ff */
[----:B------:R-:W-:Y:S02]  /*04b0*/  IMAD R13, R12, R13, RZ ;  /* 0x0000000d0c0d7224 */ /* 0x000fe400078e02ff */
[----:B------:R-:W5:Y:S01]  /*04c0*/  LDG.E R12, desc[UR6][R2.64+0x24] ;  /* 0x00002406020c7981 */ /* 0x000f62000c1e1900 */
[----:B------:R-:W-:Y:S01]  /*04d0*/  LEA R24, R27, R24, 0xa ;  /* 0x000000181b187211 */ /* 0x000fe200078e50ff */
[----:B------:R-:W-:-:S03]  /*04e0*/  IMAD R21, R20, R21, RZ ;  /* 0x0000001514157224 */ /* 0x000fc600078e02ff */
[----:B------:R-:W-:Y:S01]  /*04f0*/  LEA R24, R13, R24, 0xa ;  /* 0x000000180d187211 */ /* 0x000fe200078e50ff */
[----:B------:R-:W5:Y:S04]  /*0500*/  LDG.E R20, desc[UR6][R2.64+0x28] ;  /* 0x0000280602147981 */ /* 0x000f68000c1e1900 */
[----:B------:R-:W5:Y:S01]  /*0510*/  LDG.E R13, desc[UR6][R4.64+0x480] ;  /* 0x00048006040d7981 */ /* 0x000f62000c1e1900 */
[----:B------:R-:W-:Y:S01]  /*0520*/  LEA R24, R21, R24, 0xa ;  /* 0x0000001815187211 */ /* 0x000fe200078e50ff */
[----:B------:R-:W-:Y:S02]  /*0530*/  IMAD R17, R16, R17, RZ ;  /* 0x0000001110117224 */ /* 0x000fe400078e02ff */
[----:B------:R-:W5:Y:S03]  /*0540*/  LDG.E R21, desc[UR6][R4.64+0x500] ;  /* 0x0005000604157981 */ /* 0x000f66000c1e1900 */
[----:B------:R-:W-:Y:S01]  /*0550*/  LEA R17, R17, R24, 0xa ;  /* 0x0000001811117211 */ /* 0x000fe200078e50ff */
[----:B------:R-:W-:-:S02]  /*0560*/  IMAD R16, R14, R15, RZ ;  /* 0x0000000f0e107224 */ /* 0x000fc400078e02ff */
[----:B------:R-:W5:Y:S04]  /*0570*/  LDG.E R14, desc[UR6][R2.64+0x2c] ;  /* 0x00002c06020e7981 */ /* 0x000f68000c1e1900 */
[----:B------:R-:W5:Y:S01]  /*0580*/  LDG.E R15, desc[UR6][R4.64+0x580] ;  /* 0x00058006040f7981 */ /* 0x000f62000c1e1900 */
[----:B------:R-:W-:-:S03]  /*0590*/  LEA R24, R16, R17, 0xa ;  /* 0x0000001110187211 */ /* 0x000fc600078e50ff */
[----:B------:R-:W5:Y:S01]  /*05a0*/  LDG.E R16, desc[UR6][R2.64+0x30] ;  /* 0x0000300602107981 */ /* 0x000f62000c1e1900 */
[----:B------:R-:W-:-:S03]  /*05b0*/  IMAD R25, R18, R19, RZ ;  /* 0x0000001312197224 */ /* 0x000fc600078e02ff */
[----:B------:R-:W5:Y:S04]  /*05c0*/  LDG.E R17, desc[UR6][R4.64+0x600] ;  /* 0x0006000604117981 */ /* 0x000f68000c1e1900 */
[----:B------:R-:W5:Y:S04]  /*05d0*/  LDG.E R18, desc[UR6][R2.64+0x34] ;  /* 0x0000340602127981 */ /* 0x000f68000c1e1900 */
[----:B------:R-:W5:Y:S01]  /*05e0*/  LDG.E R19, desc[UR6][R4.64+0x680] ;  /* 0x0006800604137981 */ /* 0x000f62000c1e1900 */
[----:B------:R-:W-:Y:S01]  /*05f0*/  LEA R24, R25, R24, 0xa ;  /* 0x0000001819187211 */ /* 0x000fe200078e50ff */
[----:B--2---:R-:W-:-:S02]  /*0600*/  IMAD R23, R22, R23, RZ ;  /* 0x0000001716177224 */ /* 0x004fc400078e02ff */
[----:B------:R-:W2:Y:S03]  /*0610*/  LDG.E R22, desc[UR6][R2.64+0x38] ;  /* 0x0000380602167981 */ /* 0x000ea6000c1e1900 */
[----:B------:R-:W-:Y:S02]  /*0620*/  LEA R24, R23, R24, 0xa ;  /* 0x0000001817187211 */ /* 0x000fe400078e50ff */
[----:B------:R-:W2:Y:S01]  /*0630*/  LDG.E R23, desc[UR6][R4.64+0x700] ;  /* 0x0007000604177981 */ /* 0x000ea2000c1e1900 */
[----:B---3--:R-:W-:-:S03]  /*0640*/  IMAD R25, R6, R7, RZ ;  /* 0x0000000706197224 */ /* 0x008fc600078e02ff */
[----:B------:R-:W3:Y:S04]  /*0650*/  LDG.E R6, desc[UR6][R2.64+0x3c] ;  /* 0x00003c0602067981 */ /* 0x000ee8000c1e1900 */
[----:B------:R-:W3:Y:S01]  /*0660*/  LDG.E R7, desc[UR6][R4.64+0x780] ;  /* 0x0007800604077981 */ /* 0x000ee2000c1e1900 */
[----:B------:R-:W-:Y:S01]  /*0670*/  LEA R24, R25, R24, 0xa ;  /* 0x0000001819187211 */ /* 0x000fe200078e50ff */
[----:B----4-:R-:W-:Y:S02]  /*0680*/  IMAD R27, R10, R11, RZ ;  /* 0x0000000b0a1b7224 */ /* 0x010fe400078e02ff */
[----:B------:R-:W4:Y:S04]  /*0690*/  LDG.E R10, desc[UR6][R2.64+0x44] ;  /* 0x00004406020a7981 */ /* 0x000f28000c1e1900 */
[----:B------:R-:W4:Y:S01]  /*06a0*/  LDG.E R11, desc[UR6][R4.64+0x880] ;  /* 0x00088006040b7981 */ /* 0x000f22000c1e1900 */
[----:B-----5:R-:W-:-:S03]  /*06b0*/  IMAD R25, R8, R9, RZ ;  /* 0x0000000908197224 */ /* 0x020fc600078e02ff */
[----:B------:R-:W5:Y:S04]  /*06c0*/  LDG.E R8, desc[UR6][R2.64+0x40] ;  /* 0x0000400602087981 */ /* 0x000f68000c1e1900 */
[----:B------:R-:W5:Y:S01]  /*06d0*/  LDG.E R9, desc[UR6][R4.64+0x800] ;  /* 0x0008000604097981 */ /* 0x000f62000c1e1900 */
[----:B------:R-:W-:-:S04]  /*06e0*/  LEA R24, R25, R24, 0xa ;  /* 0x0000001819187211 */ /* 0x000fc800078e50ff */
[----:B------:R-:W-:Y:S01]  /*06f0*/  LEA R24, R27, R24, 0xa ;  /* 0x000000181b187211 */ /* 0x000fe200078e50ff */
[----:B------:R-:W-:Y:S02]  /*0700*/  IMAD R13, R12, R13, RZ ;  /* 0x0000000d0c0d7224 */ /* 0x000fe400078e02ff */
[----:B------:R-:W5:Y:S01]  /*0710*/  LDG.E R12, desc[UR6][R2.64+0x48] ;  /* 0x00004806020c7981 */ /* 0x000f62000c1e1900 */
[----:B------:R-:W-:Y:S02]  /*0720*/  IMAD R21, R20, R21, RZ ;  /* 0x0000001514157224 */ /* 0x000fe400078e02ff */
[----:B------:R-:W-:Y:S02]  /*0730*/  LEA R24, R13, R24, 0xa ;  /* 0x000000180d187211 */ /* 0x000fe400078e50ff */
[----:B------:R-:W5:Y:S02]  /*0740*/  LDG.E R13, desc[UR6][R4.64+0x900] ;  /* 0x00090006040d7981 */ /* 0x000f64000c1e1900 */
[----:B------:R-:W-:Y:S01]  /*0750*/  LEA R21, R21, R24, 0xa ;  /* 0x0000001815157211 */ /* 0x000fe200078e50ff */
[----:B------:R-:W-:-:S02]  /*0760*/  IMAD R20, R14, R15, RZ ;  /* 0x0000000f0e147224 */ /* 0x000fc400078e02ff */
[----:B------:R-:W5:Y:S04]  /*0770*/  LDG.E R14, desc[UR6][R2.64+0x4c] ;  /* 0x00004c06020e7981 */ /* 0x000f68000c1e1900 */
[----:B------:R-:W5:Y:S01]  /*0780*/  LDG.E R15, desc[UR6][R4.64+0x980] ;  /* 0x00098006040f7981 */ /* 0x000f62000c1e1900 */
[----:B------:R-:W-:Y:S01]  /*0790*/  LEA R20, R20, R21, 0xa ;  /* 0x0000001514147211 */ /* 0x000fe200078e50ff */
[----:B------:R-:W-:Y:S02]  /*07a0*/  IMAD R25, R16, R17, RZ ;  /* 0x0000001110197224 */ /* 0x000fe400078e02ff */
[----:B------:R-:W5:Y:S04]  /*07b0*/  LDG.E R17, desc[UR6][R2.64+0x50] ;  /* 0x0000500602117981 */ /* 0x000f68000c1e1900 */
[----:B------:R-:W5:Y:S01]  /*07c0*/  LDG.E R16, desc[UR6][R4.64+0xa00] ;  /* 0x000a000604107981 */ /* 0x000f62000c1e1900 */
[----:B------:R-:W-:Y:S01]  /*07d0*/  LEA R24, R25, R20, 0xa ;  /* 0x0000001419187211 */ /* 0x000fe200078e50ff */
[----:B------:R-:W-:-:S02]  /*07e0*/  IMAD R21, R18, R19, RZ ;  /* 0x0000001312157224 */ /* 0x000fc400078e02ff */
[----:B------:R-:W5:Y:S04]  /*07f0*/  LDG.E R20, desc[UR6][R2.64+0x54] ;  /* 0x0000540602147981 */ /* 0x000f68000c1e1900 */
[----:B------:R-:W5:Y:S01]  /*0800*/  LDG.E R19, desc[UR6][R4.64+0xa80] ;  /* 0x000a800604137981 */ /* 0x000f62000c1e1900 */
[----:B------:R-:W-:-:S03]  /*0810*/  LEA R24, R21, R24, 0xa ;  /* 0x0000001815187211 */ /* 0x000fc600078e50ff */
[----:B------:R-:W5:Y:S04]  /*0820*/  LDG.E R21, desc[UR6][R2.64+0x58] ;  /* 0x0000580602157981 */ /* 0x000f68000c1e1900 */
[----:B------:R-:W5:Y:S01]  /*0830*/  LDG.E R18, desc[UR6][R4.64+0xb00] ;  /* 0x000b000604127981 */ /* 0x000f62000c1e1900 */
[----:B--2---:R-:W-:-:S03]  /*0840*/  IMAD R25, R22, R23, RZ ;  /* 0x0000001716197224 */ /* 0x004fc600078e02ff */
[----:B------:R-:W2:Y:S04]  /*0850*/  LDG.E R23, desc[UR6][R2.64+0x5c] ;  /* 0x00005c0602177981 */ /* 0x000ea8000c1e1900 */
[----:B------:R-:W2:Y:S01]  /*0860*/  LDG.E R22, desc[UR6][R4.64+0xb80] ;  /* 0x000b800604167981 */ /* 0x000ea2000c1e1900 */
[----:B---3--:R-:W-:-:S03]  /*0870*/  IMAD R27, R6, R7, RZ ;  /* 0x00000007061b7224 */ /* 0x008fc600078e02ff */
[----:B------:R-:W3:Y:S01]  /*0880*/  LDG.E R7, desc[UR6][R2.64+0x60] ;  /* 0x0000600602077981 */ /* 0x000ee2000c1e1900 */
[----:B------:R-:W-:-:S03]  /*0890*/  LEA R24, R25, R24, 0xa ;  /* 0x0000001819187211 */ /* 0x000fc600078e50ff */
        /* <DEDUP_REMOVED lines=30> */
[----:B--2---:R-:W-:Y:S02]  /*0a80*/  IMAD R27, R23, R22, RZ ;  /* 0x00000016171b7224 */ /* 0x004fe400078e02ff */
[----:B------:R-:W2:Y:S04]  /*0a90*/  LDG.E R23, desc[UR6][R2.64+0x80] ;  /* 0x0000800602177981 */ /* 0x000ea8000c1e1900 */
[----:B------:R-:W2:Y:S01]  /*0aa0*/  LDG.E R22, desc[UR6][R4.64+0x1000] ;  /* 0x0010000604167981 */ /* 0x000ea2000c1e1900 */
[----:B------:R-:W-:Y:S01]  /*0ab0*/  LEA R26, R27, R24, 0xa ;  /* 0x000000181b1a7211 */ /* 0x000fe200078e50ff */
[----:B---3--:R-:W-:-:S02]  /*0ac0*/  IMAD R25, R7, R6, RZ ;  /* 0x0000000607197224 */ /* 0x008fc400078e02ff */
[----:B------:R-:W3:Y:S04]  /*0ad0*/  LDG.E R24, desc[UR6][R2.64+0x84] ;  /* 0x0000840602187981 */ /* 0x000ee8000c1e1900 */
[----:B------:R-:W3:Y:S01]  /*0ae0*/  LDG.E R7, desc[UR6][R4.64+0x1080] ;  /* 0x0010800604077981 */ /* 0x000ee2000c1e1900 */
[----:B------:R-:W-:Y:S01]  /*0af0*/  LEA R26, R25, R26, 0xa ;  /* 0x0000001a191a7211 */ /* 0x000fe200078e50ff */
[----:B----4-:R-:W-:Y:S02]  /*0b00*/  IMAD R11, R11, R10, RZ ;  /* 0x0000000a0b0b7224 */ /* 0x010fe400078e02ff */
[----:B------:R-:W4:Y:S04]  /*0b10*/  LDG.E R25, desc[UR6][R2.64+0x88] ;  /* 0x0000880602197981 */ /* 0x000f28000c1e1900 */
[----:B------:R-:W4:Y:S01]  /*0b20*/  LDG.E R6, desc[UR6][R4.64+0x1100] ;  /* 0x0011000604067981 */ /* 0x000f22000c1e1900 */
[----:B-----5:R-:W-:-:S03]  /*0b30*/  IMAD R10, R9, R8, RZ ;  /* 0x00000008090a7224 */ /* 0x020fc600078e02ff */
[----:B------:R0:W5:Y:S04]  /*0b40*/  LDG.E R8, desc[UR6][R2.64+0x8c] ;  /* 0x00008c0602087981 */ /* 0x000168000c1e1900 */
[----:B------:R-:W5:Y:S01]  /*0b50*/  LDG.E R9, desc[UR6][R4.64+0x1180] ;  /* 0x0011800604097981 */ /* 0x000f62000c1e1900 */
[----:B------:R-:W-:-:S04]  /*0b60*/  LEA R11, R11, R26, 0xa ;  /* 0x0000001a0b0b7211 */ /* 0x000fc800078e50ff */
[----:B------:R-:W-:Y:S01]  /*0b70*/  LEA R10, R10, R11, 0xa ;  /* 0x0000000b0a0a7211 */ /* 0x000fe200078e50ff */
[----:B------:R-:W-:-:S05]  /*0b80*/  IMAD R13, R12, R13, RZ ;  /* 0x0000000d0c0d7224 */ /* 0x000fca00078e02ff */
[----:B------:R-:W-:Y:S01]  /*0b90*/  LEA R13, R13, R10, 0xa ;  /* 0x0000000a0d0d7211 */ /* 0x000fe200078e50ff */
[----:B------:R-:W-:-:S05]  /*0ba0*/  IMAD R14, R15, R14, RZ ;  /* 0x0000000e0f0e7224 */ /* 0x000fca00078e02ff */
[----:B------:R-:W-:Y:S01]  /*0bb0*/  LEA R14, R14, R13, 0xa ;  /* 0x0000000d0e0e7211 */ /* 0x000fe200078e50ff */
[----:B------:R-:W-:-:S05]  /*0bc0*/  IMAD R17, R17, R16, RZ ;  /* 0x0000001011117224 */ /* 0x000fca00078e02ff */
[----:B------:R-:W-:Y:S01]  /*0bd0*/  LEA R14, R17, R14, 0xa ;  /* 0x0000000e110e7211 */ /* 0x000fe200078e50ff */
[----:B------:R-:W-:-:S05]  /*0be0*/  IMAD R19, R20, R19, RZ ;  /* 0x0000001314137224 */ /* 0x000fca00078e02ff */
[----:B------:R-:W-:Y:S01]  /*0bf0*/  LEA R14, R19, R14, 0xa ;  /* 0x0000000e130e7211 */ /* 0x000fe200078e50ff */
[----:B------:R-:W-:Y:S01]  /*0c00*/  IMAD R21, R21, R18, RZ ;  /* 0x0000001215157224 */ /* 0x000fe200078e02ff */
[----:B------:R-:W-:-:S04]  /*0c10*/  UIADD3 UR4, UPT, UPT, UR4, 0x28, URZ ;  /* 0x0000002804047890 */ /* 0x000fc8000fffe0ff */
[----:B------:R-:W-:Y:S01]  /*0c20*/  LEA R14, R21, R14, 0xa ;  /* 0x0000000e150e7211 */ /* 0x000fe200078e50ff */
[----:B------:R-:W-:Y:S01]  /*0c30*/  UISETP.NE.AND UP0, UPT, UR4, 0x80, UPT ;  /* 0x000000800400788c */ /* 0x000fe2000bf05270 */
[----:B------:R-:W-:Y:S02]  /*0c40*/  IADD3 R10, P0, PT, R4, 0x1400, RZ ;  /* 0x00001400040a7810 */ /* 0x000fe40007f1e0ff */
[----:B0-----:R-:W-:Y:S02]  /*0c50*/  IADD3 R2, P1, PT, R2, 0xa0, RZ ;  /* 0x000000a002027810 */ /* 0x001fe40007f3e0ff */
[----:B------:R-:W-:Y:S02]  /*0c60*/  IADD3.X R11, PT, PT, RZ, R5, RZ, P0, !PT ;  /* 0x00000005ff0b7210 */ /* 0x000fe400007fe4ff */
[----:B------:R-:W-:Y:S01]  /*0c70*/  IADD3.X R3, PT, PT, RZ, R3, RZ, P1, !PT ;  /* 0x00000003ff037210 */ /* 0x000fe20000ffe4ff */
[----:B--2---:R-:W-:-:S05]  /*0c80*/  IMAD R23, R23, R22, RZ ;  /* 0x0000001617177224 */ /* 0x004fca00078e02ff */
[----:B------:R-:W-:Y:S01]  /*0c90*/  LEA R14, R23, R14, 0xa ;  /* 0x0000000e170e7211 */ /* 0x000fe200078e50ff */
[----:B---3--:R-:W-:-:S05]  /*0ca0*/  IMAD R7, R24, R7, RZ ;  /* 0x0000000718077224 */ /* 0x008fca00078e02ff */
[----:B------:R-:W-:Y:S01]  /*0cb0*/  LEA R7, R7, R14, 0xa ;  /* 0x0000000e07077211 */ /* 0x000fe200078e50ff */
[----:B----4-:R-:W-:-:S05]  /*0cc0*/  IMAD R6, R25, R6, RZ ;  /* 0x0000000619067224 */ /* 0x010fca00078e02ff */
[----:B------:R-:W-:Y:S01]  /*0cd0*/  LEA R6, R6, R7, 0xa ;  /* 0x0000000706067211 */ /* 0x000fe200078e50ff */
[----:B-----5:R-:W-:-:S05]  /*0ce0*/  IMAD R9, R8, R9, RZ ;  /* 0x0000000908097224 */ /* 0x020fca00078e02ff */
[----:B------:R-:W-:Y:S01]  /*0cf0*/  LEA R6, R9, R6, 0xa ;  /* 0x0000000609067211 */ /* 0x000fe200078e50ff */
[----:B------:R-:W-:Y:S06]  /*0d00*/  BRA.U UP0, `(.L_x_0) ;  /* 0xfffffff5005c7547 */ /* 0x000fec000b83ffff */
[----:B------:R-:W0:Y:S02]  /*0d10*/  LDC.64 R2, c[0x0][0x380] ;  /* 0x0000e000ff027b82 */ /* 0x000e240000000a00 */
[----:B0-----:R-:W-:-:S05]  /*0d20*/  IMAD.WIDE.U32 R2, R0, 0x4, R2 ;  /* 0x0000000400027825 */ /* 0x001fca00078e0002 */
[----:B------:R-:W-:Y:S01]  /*0d30*/  STG.E desc[UR6][R2.64], R6 ;  /* 0x0000000602007986 */ /* 0x000fe2000c101906 */
[----:B------:R-:W-:Y:S05]  /*0d40*/  EXIT ;  /* 0x000000000000794d */ /* 0x000fea0003800000 */
.L_x_1:
[----:B------:R-:W-:-:S00]  /*0d50*/  BRA `(.L_x_1) ;  /* 0xfffffffc00fc7947 */ /* 0x000fc0000383ffff */
[----:B------:R-:W-:-:S00]  /*0d60*/  NOP ;  /* 0x0000000000007918 */ /* 0x000fc00000000000 */
        /* <DEDUP_REMOVED lines=9> */
.L_x_10:


//--------------------- .text._Z15shared_matMul_2PiS_S_ --------------------------
	.section	.text._Z15shared_matMul_2PiS_S_,"ax",@progbits
	.align	128
        .global         _Z15shared_matMul_2PiS_S_
        .type           _Z15shared_matMul_2PiS_S_,@function
        .size           _Z15shared_matMul_2PiS_S_,(.L_x_11 - _Z15shared_matMul_2PiS_S_)
        .other          _Z15shared_matMul_2PiS_S_,@"STO_CUDA_ENTRY STV_DEFAULT"
_Z15shared_matMul_2PiS_S_:
.text._Z15shared_matMul_2PiS_S_:
[----:B------:R-:W-:Y:S01]  /*0000*/  LDC R1, c[0x0][0x37c] ;  /* 0x0000df00ff017b82 */ /* 0x000fe20000000800 */
[----:B------:R-:W0:Y:S07]  /*0010*/  S2R R6, SR_TID.X ;  /* 0x0000000000067919 */ /* 0x000e2e0000002100 */
[----:B------:R-:W0:Y:S01]  /*0020*/  LDC.64 R2, c[0x0][0x390] ;  /* 0x0000e400ff027b82 */ /* 0x000e220000000a00 */
[----:B------:R-:W1:Y:S01]  /*0030*/  LDCU.64 UR6, c[0x0][0x358] ;  /* 0x00006b00ff0677ac */ /* 0x000e620008000a00 */
[----:B------:R-:W2:Y:S06]  /*0040*/  S2R R7, SR_TID.Y ;  /* 0x0000000000077919 */ /* 0x000eac0000002200 */
[----:B------:R-:W2:Y:S01]  /*0050*/  LDC.64 R4, c[0x0][0x388] ;  /* 0x0000e200ff047b82 */ /* 0x000ea20000000a00 */
[----:B0-----:R-:W-:-:S04]  /*0060*/  IMAD.WIDE.U32 R2, R6, 0x4, R2 ;  /* 0x0000000406027825 */ /* 0x001fc800078e0002 */
[----:B--2---:R-:W-:Y:S01]  /*0070*/  IMAD.WIDE.U32 R4, R7, 0x200, R4 ;  /* 0x0000020007047825 */ /* 0x004fe200078e0004 */
        /* <DEDUP_REMOVED lines=16> */
[----:B------:R-:W1:Y:S01]  /*0180*/  S2UR UR5, SR_CgaCtaId ;  /* 0x00000000000579c3 */ /* 0x000e620000008800 */
[----:B------:R-:W-:-:S02]  /*0190*/  UMOV UR4, 0x400 ;  /* 0x0000040000047882 */ /* 0x000fc40000000000 */
[----:B-1----:R-:W-:-:S06]  /*01a0*/  ULEA UR4, UR5, UR4, 0x18 ;  /* 0x0000000405047291 */ /* 0x002fcc000f8ec0ff */
[----:B------:R-:W-:-:S04]  /*01b0*/  LEA R19, R7, UR4, 0x7 ;  /* 0x0000000407137c11 */ /* 0x000fc8000f8e38ff */
[----:B------:R-:W-:Y:S01]  /*01c0*/  LEA R0, R6, R19, 0x2 ;  /* 0x0000001306007211 */ /* 0x000fe200078e10ff */
[----:B------:R-:W1:Y:S04]  /*01d0*/  LDCU UR4, c[0x0][0x360] ;  /* 0x00006c00ff0477ac */ /* 0x000e680008000800 */
[----:B------:R-:W0:Y:S01]  /*01e0*/  LDS R18, [R0] ;  /* 0x0000000000127984 */ /* 0x000e220000000800 */
[----:B-1----:R-:W-:Y:S01]  /*01f0*/  IMAD R6, R7, UR4, R6 ;  /* 0x0000000407067c24 */ /* 0x002fe2000f8e0206 */
[----:B------:R-:W-:Y:S01]  /*0200*/  UMOV UR4, 0x8 ;  /* 0x0000000800047882 */ /* 0x000fe20000000000 */
[----:B--2---:R-:W-:-:S05]  /*0210*/  IMAD R21, R20, R21, RZ ;  /* 0x0000001514157224 */ /* 0x004fca00078e02ff */
[----:B0-----:R-:W-:Y:S01]  /*0220*/  LEA R18, R21, R18, 0xa ;  /* 0x0000001215127211 */ /* 0x001fe200078e50ff */
[----:B---3--:R-:W-:-:S05]  /*0230*/  IMAD R23, R22, R23, RZ ;  /* 0x0000001716177224 */ /* 0x008fca00078e02ff */
[----:B------:R-:W-:Y:S01]  /*0240*/  LEA R18, R23, R18, 0xa ;  /* 0x0000001217127211 */ /* 0x000fe200078e50ff */
[----:B----4-:R-:W-:-:S05]  /*0250*/  IMAD R25, R24, R25, RZ ;  /* 0x0000001918197224 */ /* 0x010fca00078e02ff */
[----:B------:R-:W-:Y:S01]  /*0260*/  LEA R18, R25, R18, 0xa ;  /* 0x0000001219127211 */ /* 0x000fe200078e50ff */
[----:B-----5:R-:W-:-:S05]  /*0270*/  IMAD R15, R16, R15, RZ ;  /* 0x0000000f100f7224 */ /* 0x020fca00078e02ff */
[----:B------:R-:W-:Y:S01]  /*0280*/  LEA R15, R15, R18, 0xa ;  /* 0x000000120f0f7211 */ /* 0x000fe200078e50ff */
[----:B------:R-:W-:-:S05]  /*0290*/  IMAD R12, R17, R12, RZ ;  /* 0x0000000c110c7224 */ /* 0x000fca00078e02ff */
[----:B------:R-:W-:Y:S01]  /*02a0*/  LEA R12, R12, R15, 0xa ;  /* 0x0000000f0c0c7211 */ /* 0x000fe200078e50ff */
[----:B------:R-:W-:-:S05]  /*02b0*/  IMAD R11, R14, R11, RZ ;  /* 0x0000000b0e0b7224 */ /* 0x000fca00078e02ff */
[----:B------:R-:W-:Y:S02]  /*02c0*/  LEA R11, R11, R12, 0xa ;  /* 0x0000000c0b0b7211 */ /* 0x000fe400078e50ff */
[----:B------:R-:W-:Y:S01]  /*02d0*/  IADD3 R12, P0, PT, R2, 0x600, RZ ;  /* 0x00000600020c7810 */ /* 0x000fe20007f1e0ff */
[----:B------:R-:W-:Y:S01]  /*02e0*/  IMAD R10, R13, R10, RZ ;  /* 0x0000000a0d0a7224 */ /* 0x000fe200078e02ff */
[----:B------:R-:W-:Y:S02]  /*02f0*/  IADD3 R2, P1, PT, R4, 0x30, RZ ;  /* 0x0000003004027810 */ /* 0x000fe40007f3e0ff */
[----:B------:R-:W-:Y:S02]  /*0300*/  IADD3.X R13, PT, PT, RZ, R3, RZ, P0, !PT ;  /* 0x00000003ff0d7210 */ /* 0x000fe400007fe4ff */
[----:B------:R-:W-:Y:S02]  /*0310*/  LEA R10, R10, R11, 0xa ;  /* 0x0000000b0a0a7211 */ /* 0x000fe400078e50ff */
[----:B------:R-:W-:Y:S01]  /*0320*/  IADD3.X R3, PT, PT, RZ, R5, RZ, P1, !PT ;  /* 0x00000005ff037210 */ /* 0x000fe20000ffe4ff */
[----:B------:R-:W-:-:S05]  /*0330*/  IMAD R9, R8, R9, RZ ;  /* 0x0000000908097224 */ /* 0x000fca00078e02ff */
[----:B------:R-:W-:-:S07]  /*0340*/  LEA R7, R9, R10, 0xa ;  /* 0x0000000a09077211 */ /* 0x000fce00078e50ff */
.L_x_2:
[----:B------:R-:W-:Y:S01]  /*0350*/  MOV R4, R12 ;  /* 0x0000000c00047202 */ /* 0x000fe20000000f00 */
[----:B------:R-:W-:Y:S01]  /*0360*/  IMAD.MOV.U32 R5, RZ, RZ, R13 ;  /* 0x000000ffff057224 */ /* 0x000fe200078e000d */
[----:B------:R-:W2:Y:S04]  /*0370*/  LDG.E R26, desc[UR6][R2.64+-0xc] ;  /* 0xfffff406021a7981 */ /* 0x000ea8000c1e1900 */
[----:B------:R-:W3:Y:S04]  /*0380*/  LDG.E R13, desc[UR6][R2.64+-0x10] ;  /* 0xfffff006020d7981 */ /* 0x000ee8000c1e1900 */
[----:B------:R-:W3:Y:S04]  /*0390*/  LDG.E R16, desc[UR6][R4.64+-0x200] ;  /* 0xfffe000604107981 */ /* 0x000ee8000c1e1900 */
[----:B------:R-:W2:Y:S04]  /*03a0*/  LDG.E R27, desc[UR6][R4.64+-0x180] ;  /* 0xfffe8006041b7981 */ /* 0x000ea8000c1e1900 */
        /* <DEDUP_REMOVED lines=16> */
[----:B---3--:R-:W-:-:S03]  /*04b0*/  IMAD R16, R13, R16, RZ ;  /* 0x000000100d107224 */ /* 0x008fc600078e02ff */
[----:B------:R-:W3:Y:S02]  /*04c0*/  LDG.E R13, desc[UR6][R2.64+0x18] ;  /* 0x00001806020d7981 */ /* 0x000ee4000c1e1900 */
[----:B------:R-:W-:Y:S01]  /*04d0*/  LEA R7, R16, R7, 0xa ;  /* 0x0000000710077211 */ /* 0x000fe200078e50ff */
[----:B--2---:R-:W-:Y:S01]  /*04e0*/  IMAD R26, R26, R27, RZ ;  /* 0x0000001b1a1a7224 */ /* 0x004fe200078e02ff */
[----:B------:R-:W3:Y:S04]  /*04f0*/  LDG.E R16, desc[UR6][R4.64+0x300] ;  /* 0x0003000604107981 */ /* 0x000ee8000c1e1900 */
[----:B------:R-:W-:Y:S01]  /*0500*/  LEA R26, R26, R7, 0xa ;  /* 0x000000071a1a7211 */ /* 0x000fe200078e50ff */
[----:B----4-:R-:W-:Y:S01]  /*0510*/  IMAD R25, R14, R25, RZ ;  /* 0x000000190e197224 */ /* 0x010fe200078e02ff */
[----:B------:R-:W2:Y:S04]  /*0520*/  LDG.E R7, desc[UR6][R2.64+0x1c] ;  /* 0x00001c0602077981 */ /* 0x000ea8000c1e1900 */
[----:B------:R-:W2:Y:S01]  /*0530*/  LDG.E R14, desc[UR6][R4.64+0x380] ;  /* 0x00038006040e7981 */ /* 0x000ea2000c1e1900 */
[----:B------:R-:W-:Y:S01]  /*0540*/  LEA R25, R25, R26, 0xa ;  /* 0x0000001a19197211 */ /* 0x000fe200078e50ff */
[----:B-----5:R-:W-:-:S02]  /*0550*/  IMAD R26, R10, R15, RZ ;  /* 0x0000000f0a1a7224 */ /* 0x020fc400078e02ff */
[----:B------:R-:W4:Y:S04]  /*0560*/  LDG.E R10, desc[UR6][R2.64+0x20] ;  /* 0x00002006020a7981 */ /* 0x000f28000c1e1900 */
[----:B------:R-:W4:Y:S01]  /*0570*/  LDG.E R15, desc[UR6][R4.64+0x400] ;  /* 0x00040006040f7981 */ /* 0x000f22000c1e1900 */
[----:B------:R-:W-:Y:S01]  /*0580*/  LEA R25, R26, R25, 0xa ;  /* 0x000000191a197211 */ /* 0x000fe200078e50ff */
[----:B------:R-:W-:Y:S02]  /*0590*/  IMAD R8, R8, R9, RZ ;  /* 0x0000000908087224 */ /* 0x000fe400078e02ff */
[----:B------:R-:W5:Y:S03]  /*05a0*/  LDG.E R9, desc[UR6][R4.64+0x480] ;  /* 0x0004800604097981 */ /* 0x000f66000c1e1900 */
[----:B------:R-:W-:-:S02]  /*05b0*/  LEA R25, R8, R25, 0xa ;  /* 0x0000001908197211 */ /* 0x000fc400078e50ff */
[----:B------:R-:W5:Y:S01]  /*05c0*/  LDG.E R8, desc[UR6][R2.64+0x24] ;  /* 0x0000240602087981 */ /* 0x000f62000c1e1900 */
[----:B------:R-:W-:-:S03]  /*05d0*/  IMAD R24, R23, R24, RZ ;  /* 0x0000001817187224 */ /* 0x000fc600078e02ff */
[----:B------:R-:W5:Y:S02]  /*05e0*/  LDG.E R23, desc[UR6][R2.64+0x28] ;  /* 0x0000280602177981 */ /* 0x000f64000c1e1900 */
[----:B------:R-:W-:Y:S02]  /*05f0*/  LEA R25, R24, R25, 0xa ;  /* 0x0000001918197211 */ /* 0x000fe400078e50ff */
[----:B------:R-:W5:Y:S01]  /*0600*/  LDG.E R24, desc[UR6][R4.64+0x500] ;  /* 0x0005000604187981 */ /* 0x000f62000c1e1900 */
[----:B------:R-:W-:-:S05]  /*0610*/  IMAD R22, R21, R22, RZ ;  /* 0x0000001615167224 */ /* 0x000fca00078e02ff */
        /* <DEDUP_REMOVED lines=8> */
[----:B------:R-:W-:-:S03]  /*06a0*/  LEA R26, R26, R21, 0xa ;  /* 0x000000151a1a7211 */ /* 0x000fc600078e50ff */
[----:B------:R-:W5:Y:S04]  /*06b0*/  LDG.E R21, desc[UR6][R2.64+0x34] ;  /* 0x0000340602157981 */ /* 0x000f68000c1e1900 */
[----:B------:R-:W5:Y:S01]  /*06c0*/  LDG.E R22, desc[UR6][R4.64+0x680] ;  /* 0x0006800604167981 */ /* 0x000f62000c1e1900 */
[----:B------:R-:W-:-:S03]  /*06d0*/  IMAD R25, R19, R20, RZ ;  /* 0x0000001413197224 */ /* 0x000fc600078e02ff */
[----:B------:R-:W5:Y:S04]  /*06e0*/  LDG.E R19, desc[UR6][R2.64+0x38] ;  /* 0x0000380602137981 */ /* 0x000f68000c1e1900 */
[----:B------:R-:W5:Y:S01]  /*06f0*/  LDG.E R20, desc[UR6][R4.64+0x700] ;  /* 0x0007000604147981 */ /* 0x000f62000c1e1900 */
[----:B------:R-:W-:Y:S02]  /*0700*/  IMAD R25, R25, 0x400, R26 ;  /* 0x0000040019197824 */ /* 0x000fe400078e021a */
[----:B---3--:R-:W-:Y:S02]  /*0710*/  IMAD R26, R13, R16, RZ ;  /* 0x000000100d1a7224 */ /* 0x008fe400078e02ff */
[----:B------:R-:W3:Y:S04]  /*0720*/  LDG.E R16, desc[UR6][R2.64+0x3c] ;  /* 0x00003c0602107981 */ /* 0x000ee8000c1e1900 */
[----:B------:R-:W3:Y:S01]  /*0730*/  LDG.E R13, desc[UR6][R4.64+0x780] ;  /* 0x00078006040d7981 */ /* 0x000ee2000c1e1900 */
[----:B------:R-:W-:Y:S01]  /*0740*/  LEA R25, R26, R25, 0xa ;  /* 0x000000191a197211 */ /* 0x000fe200078e50ff */
[----:B--2---:R-:W-:-:S02]  /*0750*/  IMAD R26, R7, R14, RZ ;  /* 0x0000000e071a7224 */ /* 0x004fc400078e02ff */
[----:B------:R-:W2:Y:S04]  /*0760*/  LDG.E R14, desc[UR6][R2.64+0x40] ;  /* 0x00004006020e7981 */ /* 0x000ea8000c1e1900 */
[----:B------:R-:W2:Y:S01]  /*0770*/  LDG.E R7, desc[UR6][R4.64+0x800] ;  /* 0x0008000604077981 */ /* 0x000ea2000c1e1900 */
[----:B------:R-:W-:Y:S01]  /*0780*/  LEA R25, R26, R25, 0xa ;  /* 0x000000191a197211 */ /* 0x000fe200078e50ff */
[----:B----4-:R-:W-:Y:S02]  /*0790*/  IMAD R26, R10, R15, RZ ;  /* 0x0000000f0a1a7224 */ /* 0x010fe400078e02ff */
[----:B------:R-:W4:Y:S04]  /*07a0*/  LDG.E R10, desc[UR6][R2.64+0x44] ;  /* 0x00004406020a7981 */ /* 0x000f28000c1e1900 */
[----:B------:R-:W4:Y:S01]  /*07b0*/  LDG.E R15, desc[UR6][R4.64+0x880] ;  /* 0x00088006040f7981 */ /* 0x000f22000c1e1900 */
[----:B------:R-:W-:Y:S01]  /*07c0*/  LEA R25, R26, R25, 0xa ;  /* 0x000000191a197211 */ /* 0x000fe200078e50ff */
[----:B-----5:R-:W-:-:S02]  /*07d0*/  IMAD R8, R8, R9, RZ ;  /* 0x0000000908087224 */ /* 0x020fc400078e02ff */
[----:B------:R-:W5:Y:S03]  /*07e0*/  LDG.E R9, desc[UR6][R4.64+0x900] ;  /* 0x0009000604097981 */ /* 0x000f66000c1e1900 */
        /* <DEDUP_REMOVED lines=22> */
[----:B---3--:R-:W-:-:S03]  /*0950*/  IMAD R26, R16, R13, RZ ;  /* 0x0000000d101a7224 */ /* 0x008fc600078e02ff */
[----:B------:R-:W3:Y:S04]  /*0960*/  LDG.E R16, desc[UR6][R2.64+0x60] ;  /* 0x0000600602107981 */ /* 0x000ee8000c1e1900 */
[----:B------:R-:W3:Y:S01]  /*0970*/  LDG.E R13, desc[UR6][R4.64+0xc00] ;  /* 0x000c0006040d7981 */ /* 0x000ee2000c1e1900 */
[----:B------:R-:W-:Y:S01]  /*0980*/  LEA R25, R26, R25, 0xa ;  /* 0x000000191a197211 */ /* 0x000fe200078e50ff */
[----:B--2---:R-:W-:Y:S02]  /*0990*/  IMAD R26, R14, R7, RZ ;  /* 0x000000070e1a7224 */ /* 0x004fe400078e02ff */
[----:B------:R-:W2:Y:S04]  /*09a0*/  LDG.E R14, desc[UR6][R2.64+0x64] ;  /* 0x00006406020e7981 */ /* 0x000ea8000c1e1900 */
[----:B------:R-:W2:Y:S01]  /*09b0*/  LDG.E R7, desc[UR6][R4.64+0xc80] ;  /* 0x000c800604077981 */ /* 0x000ea2000c1e1900 */
[----:B------:R-:W-:-:S02]  /*09c0*/  IMAD R25, R26, 0x400, R25 ;  /* 0x000004001a197824 */ /* 0x000fc400078e0219 */
[----:B----4-:R-:W-:Y:S02]  /*09d0*/  IMAD R26, R10, R15, RZ ;  /* 0x0000000f0a1a7224 */ /* 0x010fe400078e02ff */
[----:B------:R-:W4:Y:S04]  /*09e0*/  LDG.E R10, desc[UR6][R2.64+0x68] ;  /* 0x00006806020a7981 */ /* 0x000f28000c1e1900 */
[----:B------:R-:W4:Y:S01]  /*09f0*/  LDG.E R15, desc[UR6][R4.64+0xd00] ;  /* 0x000d0006040f7981 */ /* 0x000f22000c1e1900 */
[----:B------:R-:W-:Y:S01]  /*0a00*/  LEA R25, R26, R25, 0xa ;  /* 0x000000191a197211 */ /* 0x000fe200078e50ff */
[----:B-----5:R-:W-:Y:S02]  /*0a10*/  IMAD R8, R8, R9, RZ ;  /* 0x0000000908087224 */ /* 0x020fe400078e02ff */
[----:B------:R-:W5:Y:S03]  /*0a20*/  LDG.E R9, desc[UR6][R4.64+0xd80] ;  /* 0x000d800604097981 */ /* 0x000f66000c1e1900 */
[----:B------:R-:W-:-:S02]  /*0a30*/  LEA R25, R8, R25, 0xa ;  /* 0x0000001908197211 */ /* 0x000fc400078e50ff */
[----:B------:R-:W5:Y:S01]  /*0a40*/  LDG.E R8, desc[UR6][R2.64+0x6c] ;  /* 0x00006c0602087981 */ /* 0x000f62000c1e1900 */
[----:B------:R-:W-:-:S03]  /*0a50*/  IMAD R12, R11, R12, RZ ;  /* 0x0000000c0b0c7224 */ /* 0x000fc600078e02ff */
[----:B------:R-:W5:Y:S02]  /*0a60*/  LDG.E R11, desc[UR6][R2.64+0x70] ;  /* 0x00007006020b7981 */ /* 0x000f64000c1e1900 */
[----:B------:R-:W-:Y:S02]  /*0a70*/  LEA R25, R12, R25, 0xa ;  /* 0x000000190c197211 */ /* 0x000fe400078e50ff */
[----:B------:R-:W5:Y:S01]  /*0a80*/  LDG.E R12, desc[UR6][R4.64+0xe00] ;  /* 0x000e0006040c7981 */ /* 0x000f62000c1e1900 */
[----:B------:R-:W-:-:S03]  /*0a90*/  IMAD R18, R17, R18, RZ ;  /* 0x0000001211127224 */ /* 0x000fc600078e02ff */
[----:B------:R-:W5:Y:S02]  /*0aa0*/  LDG.E R17, desc[UR6][R4.64+0xe80] ;  /* 0x000e800604117981 */ /* 0x000f64000c1e1900 */
[----:B------:R-:W-:Y:S02]  /*0ab0*/  LEA R25, R18, R25, 0xa ;  /* 0x0000001912197211 */ /* 0x000fe400078e50ff */
[----:B------:R-:W5:Y:S01]  /*0ac0*/  LDG.E R18, desc[UR6][R2.64+0x74] ;  /* 0x0000740602127981 */ /* 0x000f62000c1e1900 */
[----:B------:R-:W-:-:S03]  /*0ad0*/  IMAD R22, R21, R22, RZ ;  /* 0x0000001615167224 */ /* 0x000fc600078e02ff */
[----:B------:R-:W5:Y:S02]  /*0ae0*/  LDG.E R21, desc[UR6][R2.64+0x78] ;  /* 0x0000780602157981 */ /* 0x000f64000c1e1900 */
[----:B------:R-:W-:Y:S01]  /*0af0*/  LEA R22, R22, R25, 0xa ;  /* 0x0000001916167211 */ /* 0x000fe200078e50ff */
[----:B------:R-:W-:Y:S02]  /*0b00*/  IMAD R23, R23, R20, RZ ;  /* 0x0000001417177224 */ /* 0x000fe400078e02ff */
[----:B------:R-:W5:Y:S03]  /*0b10*/  LDG.E R20, desc[UR6][R4.64+0xf00] ;  /* 0x000f000604147981 */ /* 0x000f66000c1e1900 */
[----:B------:R-:W-:Y:S02]  /*0b20*/  LEA R23, R23, R22, 0xa ;  /* 0x0000001617177211 */ /* 0x000fe400078e50ff */
[----:B------:R-:W5:Y:S01]  /*0b30*/  LDG.E R22, desc[UR6][R2.64+0x7c] ;  /* 0x00007c0602167981 */ /* 0x000f62000c1e1900 */
[----:B------:R-:W-:-:S03]  /*0b40*/  IMAD R24, R24, R19, RZ ;  /* 0x0000001318187224 */ /* 0x000fc600078e02ff */
[----:B------:R-:W5:Y:S02]  /*0b50*/  LDG.E R19, desc[UR6][R4.64+0xf80] ;  /* 0x000f800604137981 */ /* 0x000f64000c1e1900 */
[----:B------:R-:W-:Y:S02]  /*0b60*/  LEA R24, R24, R23, 0xa ;  /* 0x0000001718187211 */ /* 0x000fe400078e50ff */
[----:B------:R-:W5:Y:S01]  /*0b70*/  LDG.E R23, desc[UR6][R2.64+0x80] ;  /* 0x0000800602177981 */ /* 0x000f62000c1e1900 */
[----:B---3--:R-:W-:-:S03]  /*0b80*/  IMAD R13, R16, R13, RZ ;  /* 0x0000000d100d7224 */ /* 0x008fc600078e02ff */
[----:B------:R-:W3:Y:S02]  /*0b90*/  LDG.E R16, desc[UR6][R4.64+0x1000] ;  /* 0x0010000604107981 */ /* 0x000ee4000c1e1900 */
[----:B------:R-:W-:Y:S02]  /*0ba0*/  LEA R25, R13, R24, 0xa ;  /* 0x000000180d197211 */ /* 0x000fe400078e50ff */
[----:B------:R-:W3:Y:S01]  /*0bb0*/  LDG.E R24, desc[UR6][R2.64+0x84] ;  /* 0x0000840602187981 */ /* 0x000ee2000c1e1900 */
[----:B--2---:R-:W-:-:S03]  /*0bc0*/  IMAD R26, R14, R7, RZ ;  /* 0x000000070e1a7224 */ /* 0x004fc600078e02ff */
[----:B------:R-:W2:Y:S04]  /*0bd0*/  LDG.E R13, desc[UR6][R4.64+0x1080] ;  /* 0x00108006040d7981 */ /* 0x000ea8000c1e1900 */
[----:B------:R-:W2:Y:S01]  /*0be0*/  LDG.E R14, desc[UR6][R2.64+0x88] ;  /* 0x00008806020e7981 */ /* 0x000ea2000c1e1900 */
[----:B------:R-:W-:-:S03]  /*0bf0*/  LEA R25, R26, R25, 0xa ;  /* 0x000000191a197211 */ /* 0x000fc600078e50ff */
[----:B------:R-:W2:Y:S01]  /*0c00*/  LDG.E R7, desc[UR6][R4.64+0x1100] ;  /* 0x0011000604077981 */ /* 0x000ea2000c1e1900 */
[----:B----4-:R-:W-:-:S03]  /*0c10*/  IMAD R26, R10, R15, RZ ;  /* 0x0000000f0a1a7224 */ /* 0x010fc600078e02ff */
[----:B------:R0:W4:Y:S04]  /*0c20*/  LDG.E R10, desc[UR6][R2.64+0x8c] ;  /* 0x00008c06020a7981 */ /* 0x000128000c1e1900 */
[----:B------:R-:W4:Y:S01]  /*0c30*/  LDG.E R15, desc[UR6][R4.64+0x1180] ;  /* 0x00118006040f7981 */ /* 0x000f22000c1e1900 */
[----:B------:R-:W-:Y:S01]  /*0c40*/  LEA R25, R26, R25, 0xa ;  /* 0x000000191a197211 */ /* 0x000fe200078e50ff */
[----:B-----5:R-:W-:-:S04]  /*0c50*/  IMAD R8, R8, R9, RZ ;  /* 0x0000000908087224 */ /* 0x020fc800078e02ff */
[----:B------:R-:W-:Y:S02]  /*0c60*/  IMAD R8, R8, 0x400, R25 ;  /* 0x0000040008087824 */ /* 0x000fe400078e0219 */
        /* <DEDUP_REMOVED lines=11> */
[----:B0-----:R-:W-:-:S04]  /*0d20*/  IADD3 R2, P1, PT, R2, 0xa0, RZ ;  /* 0x000000a002027810 */ /* 0x001fc80007f3e0ff */
[----:B------:R-:W-:Y:S01]  /*0d30*/  IADD3.X R3, PT, PT, RZ, R3, RZ, P1, !PT ;  /* 0x00000003ff037210 */ /* 0x000fe20000ffe4ff */
[----:B---3--:R-:W-:-:S05]  /*0d40*/  IMAD R16, R23, R16, RZ ;  /* 0x0000001017107224 */ /* 0x008fca00078e02ff */
[----:B------:R-:W-:Y:S01]  /*0d50*/  LEA R11, R16, R11, 0xa ;  /* 0x0000000b100b7211 */ /* 0x000fe200078e50ff */
[----:B--2---:R-:W-:-:S05]  /*0d60*/  IMAD R24, R24, R13, RZ ;  /* 0x0000000d18187224 */ /* 0x004fca00078e02ff */
[----:B------:R-:W-:Y:S01]  /*0d70*/  LEA R11, R24, R11, 0xa ;  /* 0x0000000b180b7211 */ /* 0x000fe200078e50ff */
[----:B------:R-:W-:Y:S01]  /*0d80*/  IMAD R14, R14, R7, RZ ;  /* 0x000000070e0e7224 */ /* 0x000fe200078e02ff */
[----:B------:R-:W-:-:S04]  /*0d90*/  IADD3.X R13, PT, PT, RZ, R5, RZ, P0, !PT ;  /* 0x00000005ff0d7210 */ /* 0x000fc800007fe4ff */
[----:B------:R-:W-:Y:S01]  /*0da0*/  LEA R11, R14, R11, 0xa ;  /* 0x0000000b0e0b7211 */ /* 0x000fe200078e50ff */
[----:B----4-:R-:W-:-:S05]  /*0db0*/  IMAD R10, R10, R15, RZ ;  /* 0x0000000f0a0a7224 */ /* 0x010fca00078e02ff */
[----:B------:R-:W-:Y:S01]  /*0dc0*/  LEA R7, R10, R11, 0xa ;  /* 0x0000000b0a077211 */ /* 0x000fe200078e50ff */
[----:B------:R-:W-:Y:S06]  /*0dd0*/  BRA.U UP0, `(.L_x_2) ;  /* 0xfffffff5005c7547 */ /* 0x000fec000b83ffff */
[----:B------:R-:W0:Y:S01]  /*0de0*/  LDC.64 R2, c[0x0][0x380] ;  /* 0x0000e000ff027b82 */ /* 0x000e220000000a00 */
[----:B------:R-:W-:Y:S01]  /*0df0*/  STS [R0], R7 ;  /* 0x0000000700007388 */ /* 0x000fe20000000800 */
[----:B0-----:R-:W-:-:S05]  /*0e00*/  IMAD.WIDE.U32 R2, R6, 0x4, R2 ;  /* 0x0000000406027825 */ /* 0x001fca00078e0002 */
[----:B------:R-:W-:Y:S01]  /*0e10*/  STG.E desc[UR6][R2.64], R7 ;  /* 0x0000000702007986 */ /* 0x000fe2000c101906 */
[----:B------:R-:W-:Y:S05]  /*0e20*/  EXIT ;  /* 0x000000000000794d */ /* 0x000fea0003800000 */
.L_x_3:
        /* <DEDUP_REMOVED lines=13> */
.L_x_11:


//--------------------- .text._Z13shared_matMulPiS_S_ --------------------------
	.section	.text._Z13shared_matMulPiS_S_,"ax",@progbits
	.align	128
        .global         _Z13shared_matMulPiS_S_
        .type           _Z13shared_matMulPiS_S_,@function
        .size           _Z13shared_matMulPiS_S_,(.L_x_12 - _Z13shared_matMulPiS_S_)
        .other          _Z13shared_matMulPiS_S_,@"STO_CUDA_ENTRY STV_DEFAULT"
_Z13shared_matMulPiS_S_:
.text._Z13shared_matMulPiS_S_:
[----:B------:R-:W-:Y:S01]  /*0000*/  LDC R1, c[0x0][0x37c] ;  /* 0x0000df00ff017b82 */ /* 0x000fe20000000800 */
[----:B------:R-:W0:Y:S07]  /*0010*/  S2R R7, SR_TID.Y ;  /* 0x0000000000077919 */ /* 0x000e2e0000002200 */
[----:B------:R-:W1:Y:S01]  /*0020*/  S2UR UR6, SR_CgaCtaId ;  /* 0x00000000000679c3 */ /* 0x000e620000008800 */
[----:B------:R-:W2:Y:S01]  /*0030*/  LDCU UR7, c[0x0][0x360] ;  /* 0x00006c00ff0777ac */ /* 0x000ea20008000800 */
[----:B------:R-:W3:Y:S01]  /*0040*/  S2R R6, SR_TID.X ;  /* 0x0000000000067919 */ /* 0x000ee20000002100 */
[----:B------:R-:W-:Y:S01]  /*0050*/  UMOV UR4, 0x400 ;  /* 0x0000040000047882 */ /* 0x000fe20000000000 */
[----:B------:R-:W4:Y:S04]  /*0060*/  LDCU.64 UR8, c[0x0][0x358] ;  /* 0x00006b00ff0877ac */ /* 0x000f280008000a00 */
[----:B------:R-:W0:Y:S01]  /*0070*/  LDC.64 R2, c[0x0][0x388] ;  /* 0x0000e200ff027b82 */ /* 0x000e220000000a00 */
[----:B------:R-:W-:-:S07]  /*0080*/  UIADD3 UR5, UPT, UPT, UR4, 0x4000, URZ ;  /* 0x0000400004057890 */ /* 0x000fce000fffe0ff */
[----:B------:R-:W5:Y:S01]  /*0090*/  LDC.64 R4, c[0x0][0x390] ;  /* 0x0000e400ff047b82 */ /* 0x000f620000000a00 */
[----:B-1----:R-:W-:Y:S02]  /*00a0*/  ULEA UR5, UR6, UR5, 0x18 ;  /* 0x0000000506057291 */ /* 0x002fe4000f8ec0ff */
[----:B------:R-:W-:Y:S01]  /*00b0*/  ULEA UR4, UR6, UR4, 0x18 ;  /* 0x0000000406047291 */ /* 0x000fe2000f8ec0ff */
[----:B0-----:R-:W-:-:S05]  /*00c0*/  IMAD.WIDE.U32 R2, R7, 0x200, R2 ;  /* 0x0000020007027825 */ /* 0x001fca00078e0002 */
[----:B------:R-:W-:Y:S01]  /*00d0*/  LEA R0, R7, UR4, 0x9 ;  /* 0x0000000407007c11 */ /* 0x000fe2000f8e48ff */
[----:B------:R-:W-:Y:S01]  /*00e0*/  UMOV UR4, 0x10 ;  /* 0x0000001000047882 */ /* 0x000fe20000000000 */
[----:B---3--:R-:W-:Y:S02]  /*00f0*/  LEA R16, R6, UR5, 0x2 ;  /* 0x0000000506107c11 */ /* 0x008fe4000f8e10ff */
[----:B------:R-:W-:Y:S01]  /*0100*/  IADD3 R2, P0, PT, R2, 0x10, RZ ;  /* 0x0000001002027810 */ /* 0x000fe20007f1e0ff */
[----:B-----5:R-:W-:-:S03]  /*0110*/  IMAD.WIDE.U32 R4, R6, 0x4, R4 ;  /* 0x0000000406047825 */ /* 0x020fc600078e0004 */
[----:B------:R-:W-:Y:S01]  /*0120*/  IADD3.X R3, PT, PT, RZ, R3, RZ, P0, !PT ;  /* 0x00000003ff037210 */ /* 0x000fe200007fe4ff */
[----:B--2---:R-:W-:Y:S01]  /*0130*/  IMAD R6, R7, UR7, R6 ;  /* 0x0000000707067c24 */ /* 0x004fe2000f8e0206 */
[----:B------:R-:W-:Y:S02]  /*0140*/  IADD3 R4, P1, PT, R4, 0x200, RZ ;  /* 0x0000020004047810 */ /* 0x000fe40007f3e0ff */
[----:B------:R-:W-:Y:S02]  /*0150*/  IADD3 R7, PT, PT, R16, 0x200, RZ ;  /* 0x0000020010077810 */ /* 0x000fe40007ffe0ff */
[----:B----4-:R-:W-:-:S09]  /*0160*/  IADD3.X R5, PT, PT, RZ, R5, RZ, P1, !PT ;  /* 0x00000005ff057210 */ /* 0x010fd20000ffe4ff */
.L_x_4:
[----:B------:R-:W2:Y:S04]  /*0170*/  LDG.E R9, desc[UR8][R2.64+-0x10] ;  /* 0xfffff00802097981 */ /* 0x000ea8000c1e1900 */
[----:B------:R-:W3:Y:S04]  /*0180*/  LDG.E R10, desc[UR8][R4.64+-0x200] ;  /* 0xfffe0008040a7981 */ /* 0x000ee8000c1e1900 */
        /* <DEDUP_REMOVED lines=19> */
[----:B--2---:R0:W-:Y:S04]  /*02c0*/  STS [R0+UR4+-0x10], R9 ;  /* 0xfffff00900007988 */ /* 0x0041e80008000804 */
[----:B---3--:R-:W-:Y:S04]  /*02d0*/  STS [R7+-0x200], R10 ;  /* 0xfffe000a07007388 */ /* 0x008fe80000000800 */
[----:B----4-:R1:W-:Y:S04]  /*02e0*/  STS [R0+UR4+-0xc], R11 ;  /* 0xfffff40b00007988 */ /* 0x0103e80008000804 */
[----:B0-----:R-:W2:Y:S04]  /*02f0*/  LDG.E R9, desc[UR8][R2.64+0x8] ;  /* 0x0000080802097981 */ /* 0x001ea8000c1e1900 */
[----:B-----5:R0:W-:Y:S04]  /*0300*/  STS [R7+-0x180], R12 ;  /* 0xfffe800c07007388 */ /* 0x0201e80000000800 */
[----:B-1----:R-:W3:Y:S04]  /*0310*/  LDG.E R11, desc[UR8][R2.64+0xc] ;  /* 0x00000c08020b7981 */ /* 0x002ee8000c1e1900 */
[----:B------:R1:W-:Y:S04]  /*0320*/  STS [R0+UR4+-0x8], R13 ;  /* 0xfffff80d00007988 */ /* 0x0003e80008000804 */
[----:B0-----:R-:W4:Y:S04]  /*0330*/  LDG.E R12, desc[UR8][R4.64+0x180] ;  /* 0x00018008040c7981 */ /* 0x001f28000c1e1900 */
[----:B------:R0:W-:Y:S04]  /*0340*/  STS [R7+-0x100], R14 ;  /* 0xffff000e07007388 */ /* 0x0001e80000000800 */
[----:B-1----:R-:W5:Y:S04]  /*0350*/  LDG.E R13, desc[UR8][R2.64+0x10] ;  /* 0x00001008020d7981 */ /* 0x002f68000c1e1900 */
[----:B------:R1:W-:Y:S04]  /*0360*/  STS [R0+UR4+-0x4], R15 ;  /* 0xfffffc0f00007988 */ /* 0x0003e80008000804 */
[----:B0-----:R-:W5:Y:S04]  /*0370*/  LDG.E R14, desc[UR8][R4.64+0x200] ;  /* 0x00020008040e7981 */ /* 0x001f68000c1e1900 */
[----:B------:R0:W-:Y:S04]  /*0380*/  STS [R7+-0x80], R18 ;  /* 0xffff801207007388 */ /* 0x0001e80000000800 */
[----:B-1----:R-:W5:Y:S04]  /*0390*/  LDG.E R15, desc[UR8][R2.64+0x14] ;  /* 0x00001408020f7981 */ /* 0x002f68000c1e1900 */
[----:B------:R1:W-:Y:S04]  /*03a0*/  STS [R0+UR4], R17 ;  /* 0x0000001100007988 */ /* 0x0003e80008000804 */
[----:B0-----:R-:W5:Y:S04]  /*03b0*/  LDG.E R18, desc[UR8][R4.64+0x280] ;  /* 0x0002800804127981 */ /* 0x001f68000c1e1900 */
[----:B------:R-:W5:Y:S04]  /*03c0*/  LDG.E R10, desc[UR8][R4.64+0x480] ;  /* 0x00048008040a7981 */ /* 0x000f68000c1e1900 */
[----:B-1----:R-:W5:Y:S04]  /*03d0*/  LDG.E R17, desc[UR8][R2.64+0x1c] ;  /* 0x00001c0802117981 */ /* 0x002f68000c1e1900 */
[----:B------:R0:W-:Y:S04]  /*03e0*/  STS [R7], R8 ;  /* 0x0000000807007388 */ /* 0x0001e80000000800 */
[----:B------:R1:W-:Y:S04]  /*03f0*/  STS [R0+UR4+0x4], R19 ;  /* 0x0000041300007988 */ /* 0x0003e80008000804 */
[----:B------:R1:W-:Y:S04]  /*0400*/  STS [R7+0x80], R20 ;  /* 0x0000801407007388 */ /* 0x0003e80000000800 */
[----:B0-----:R-:W5:Y:S04]  /*0410*/  LDG.E R8, desc[UR8][R4.64+0x500] ;  /* 0x0005000804087981 */ /* 0x001f68000c1e1900 */
[----:B-1----:R-:W5:Y:S04]  /*0420*/  LDG.E R19, desc[UR8][R2.64+0x3c] ;  /* 0x00003c0802137981 */ /* 0x002f68000c1e1900 */
[----:B------:R-:W5:Y:S04]  /*0430*/  LDG.E R20, desc[UR8][R4.64+0x700] ;  /* 0x0007000804147981 */ /* 0x000f68000c1e1900 */
[----:B--2---:R0:W-:Y:S04]  /*0440*/  STS [R0+UR4+0x8], R9 ;  /* 0x0000080900007988 */ /* 0x0041e80008000804 */
[----:B------:R-:W-:Y:S04]  /*0450*/  STS [R7+0x100], R22 ;  /* 0x0001001607007388 */ /* 0x000fe80000000800 */
[----:B---3--:R1:W-:Y:S04]  /*0460*/  STS [R0+UR4+0xc], R11 ;  /* 0x00000c0b00007988 */ /* 0x0083e80008000804 */
[----:B0-----:R-:W2:Y:S04]  /*0470*/  LDG.E R9, desc[UR8][R2.64+0x28] ;  /* 0x0000280802097981 */ /* 0x001ea8000c1e1900 */
[----:B----4-:R0:W-:Y:S04]  /*0480*/  STS [R7+0x180], R12 ;  /* 0x0001800c07007388 */ /* 0x0101e80000000800 */
[----:B-1----:R-:W3:Y:S04]  /*0490*/  LDG.E R11, desc[UR8][R2.64+0x2c] ;  /* 0x00002c08020b7981 */ /* 0x002ee8000c1e1900 */
[----:B-----5:R1:W-:Y:S04]  /*04a0*/  STS [R0+UR4+0x10], R13 ;  /* 0x0000100d00007988 */ /* 0x0203e80008000804 */
[----:B0-----:R-:W4:Y:S04]  /*04b0*/  LDG.E R12, desc[UR8][R4.64+0x580] ;  /* 0x00058008040c7981 */ /* 0x001f28000c1e1900 */
[----:B------:R0:W-:Y:S04]  /*04c0*/  STS [R7+0x200], R14 ;  /* 0x0002000e07007388 */ /* 0x0001e80000000800 */
[----:B-1----:R-:W5:Y:S04]  /*04d0*/  LDG.E R13, desc[UR8][R2.64+0x30] ;  /* 0x00003008020d7981 */ /* 0x002f68000c1e1900 */
[----:B------:R1:W-:Y:S04]  /*04e0*/  STS [R0+UR4+0x14], R15 ;  /* 0x0000140f00007988 */ /* 0x0003e80008000804 */
[----:B0-----:R-:W5:Y:S04]  /*04f0*/  LDG.E R14, desc[UR8][R4.64+0x600] ;  /* 0x00060008040e7981 */ /* 0x001f68000c1e1900 */
[----:B------:R0:W-:Y:S04]  /*0500*/  STS [R7+0x280], R18 ;  /* 0x0002801207007388 */ /* 0x0001e80000000800 */
[----:B------:R-:W-:Y:S04]  /*0510*/  STS [R0+UR4+0x18], R21 ;  /* 0x0000181500007988 */ /* 0x000fe80008000804 */
[----:B------:R-:W-:Y:S04]  /*0520*/  STS [R7+0x300], R24 ;  /* 0x0003001807007388 */ /* 0x000fe80000000800 */
[----:B-1----:R-:W5:Y:S04]  /*0530*/  LDG.E R15, desc[UR8][R2.64+0x34] ;  /* 0x00003408020f7981 */ /* 0x002f68000c1e1900 */
[----:B------:R1:W-:Y:S04]  /*0540*/  STS [R0+UR4+0x1c], R17 ;  /* 0x00001c1100007988 */ /* 0x0003e80008000804 */
[----:B0-----:R-:W5:Y:S04]  /*0550*/  LDG.E R18, desc[UR8][R4.64+0x680] ;  /* 0x0006800804127981 */ /* 0x001f68000c1e1900 */
[----:B------:R-:W5:Y:S04]  /*0560*/  LDG.E R22, desc[UR8][R4.64+0x780] ;  /* 0x0007800804167981 */ /* 0x000f68000c1e1900 */
[----:B-1----:R-:W5:Y:S04]  /*0570*/  LDG.E R17, desc[UR8][R2.64+0x38] ;  /* 0x0000380802117981 */ /* 0x002f68000c1e1900 */
[----:B------:R0:W-:Y:S04]  /*0580*/  STS [R7+0x380], R26 ;  /* 0x0003801a07007388 */ /* 0x0001e80000000800 */
[----:B------:R-:W5:Y:S04]  /*0590*/  LDG.E R21, desc[UR8][R2.64+0x40] ;  /* 0x0000400802157981 */ /* 0x000f68000c1e1900 */
[----:B------:R1:W-:Y:S04]  /*05a0*/  STS [R0+UR4+0x20], R23 ;  /* 0x0000201700007988 */ /* 0x0003e80008000804 */
[----:B------:R-:W5:Y:S04]  /*05b0*/  LDG.E R24, desc[UR8][R4.64+0x800] ;  /* 0x0008000804187981 */ /* 0x000f68000c1e1900 */
[----:B0-----:R-:W5:Y:S04]  /*05c0*/  LDG.E R26, desc[UR8][R4.64+0x880] ;  /* 0x00088008041a7981 */ /* 0x001f68000c1e1900 */
[----:B-1----:R-:W5:Y:S04]  /*05d0*/  LDG.E R23, desc[UR8][R2.64+0x44] ;  /* 0x0000440802177981 */ /* 0x002f68000c1e1900 */
[----:B------:R0:W-:Y:S04]  /*05e0*/  STS [R7+0x400], R28 ;  /* 0x0004001c07007388 */ /* 0x0001e80000000800 */
[----:B------:R1:W-:Y:S04]  /*05f0*/  STS [R0+UR4+0x24], R25 ;  /* 0x0000241900007988 */ /* 0x0003e80008000804 */
[----:B------:R1:W-:Y:S04]  /*0600*/  STS [R7+0x480], R10 ;  /* 0x0004800a07007388 */ /* 0x0003e80000000800 */
[----:B0-----:R-:W5:Y:S04]  /*0610*/  LDG.E R28, desc[UR8][R4.64+0x900] ;  /* 0x00090008041c7981 */ /* 0x001f68000c1e1900 */
[----:B-1----:R-:W5:Y:S04]  /*0620*/  LDG.E R25, desc[UR8][R2.64+0x48] ;  /* 0x0000480802197981 */ /* 0x002f68000c1e1900 */
[----:B------:R-:W5:Y:S04]  /*0630*/  LDG.E R10, desc[UR8][R4.64+0xa80] ;  /* 0x000a8008040a7981 */ /* 0x000f68000c1e1900 */
[----:B--2---:R0:W-:Y:S04]  /*0640*/  STS [R0+UR4+0x28], R9 ;  /* 0x0000280900007988 */ /* 0x0041e80008000804 */
[----:B------:R1:W-:Y:S04]  /*0650*/  STS [R7+0x500], R8 ;  /* 0x0005000807007388 */ /* 0x0003e80000000800 */
[----:B---3--:R2:W-:Y:S04]  /*0660*/  STS [R0+UR4+0x2c], R11 ;  /* 0x00002c0b00007988 */ /* 0x0085e80008000804 */
[----:B0-----:R-:W3:Y:S04]  /*0670*/  LDG.E R9, desc[UR8][R2.64+0x50] ;  /* 0x0000500802097981 */ /* 0x001ee8000c1e1900 */
[----:B-1----:R-:W3:Y:S04]  /*0680*/  LDG.E R8, desc[UR8][R4.64+0xa00] ;  /* 0x000a000804087981 */ /* 0x002ee8000c1e1900 */
[----:B----4-:R0:W-:Y:S04]  /*0690*/  STS [R7+0x580], R12 ;  /* 0x0005800c07007388 */ /* 0x0101e80000000800 */
[----:B--2---:R-:W2:Y:S04]  /*06a0*/  LDG.E R11, desc[UR8][R2.64+0x54] ;  /* 0x00005408020b7981 */ /* 0x004ea8000c1e1900 */
[----:B-----5:R1:W-:Y:S04]  /*06b0*/  STS [R0+UR4+0x30], R13 ;  /* 0x0000300d00007988 */ /* 0x0203e80008000804 */
[----:B------:R4:W-:Y:S04]  /*06c0*/  STS [R7+0x600], R14 ;  /* 0x0006000e07007388 */ /* 0x0009e80000000800 */
[----:B0-----:R-:W5:Y:S04]  /*06d0*/  LDG.E R12, desc[UR8][R4.64+0xb00] ;  /* 0x000b0008040c7981 */ /* 0x001f68000c1e1900 */
[----:B-1----:R-:W5:Y:S04]  /*06e0*/  LDG.E R13, desc[UR8][R2.64+0x58] ;  /* 0x00005808020d7981 */ /* 0x002f68000c1e1900 */
[----:B----4-:R-:W4:Y:S04]  /*06f0*/  LDG.E R14, desc[UR8][R4.64+0xb80] ;  /* 0x000b8008040e7981 */ /* 0x010f28000c1e1900 */
[----:B------:R0:W-:Y:S04]  /*0700*/  STS [R0+UR4+0x34], R15 ;  /* 0x0000340f00007988 */ /* 0x0001e80008000804 */
[----:B------:R-:W-:Y:S04]  /*0710*/  STS [R7+0x680], R18 ;  /* 0x0006801207007388 */ /* 0x000fe80000000800 */
[----:B0-----:R-:W4:Y:S04]  /*0720*/  LDG.E R15, desc[UR8][R2.64+0x5c] ;  /* 0x00005c08020f7981 */ /* 0x001f28000c1e1900 */
[----:B------:R0:W-:Y:S04]  /*0730*/  STS [R0+UR4+0x38], R17 ;  /* 0x0000381100007988 */ /* 0x0001e80008000804 */
[----:B------:R-:W-:Y:S04]  /*0740*/  STS [R7+0x700], R20 ;  /* 0x0007001407007388 */ /* 0x000fe80000000800 */
[----:B------:R1:W-:Y:S04]  /*0750*/  STS [R0+UR4+0x3c], R19 ;  /* 0x00003c1300007988 */ /* 0x0003e80008000804 */
[----:B0-----:R-:W4:Y:S04]  /*0760*/  LDG.E R17, desc[UR8][R2.64+0x60] ;  /* 0x0000600802117981 */ /* 0x001f28000c1e1900 */
[----:B------:R-:W4:Y:S04]  /*0770*/  LDG.E R18, desc[UR8][R4.64+0xc00] ;  /* 0x000c000804127981 */ /* 0x000f28000c1e1900 */
[----:B------:R-:W-:Y:S04]  /*0780*/  STS [R7+0x780], R22 ;  /* 0x0007801607007388 */ /* 0x000fe80000000800 */
[----:B-1----:R-:W4:Y:S04]  /*0790*/  LDG.E R19, desc[UR8][R2.64+0x64] ;  /* 0x0000640802137981 */ /* 0x002f28000c1e1900 */
[----:B------:R0:W-:Y:S04]  /*07a0*/  STS [R0+UR4+0x40], R21 ;  /* 0x0000401500007988 */ /* 0x0001e80008000804 */
[----:B------:R-:W4:Y:S04]  /*07b0*/  LDG.E R20, desc[UR8][R4.64+0xc80] ;  /* 0x000c800804147981 */ /* 0x000f28000c1e1900 */
[----:B------:R1:W-:Y:S04]  /*07c0*/  STS [R7+0x800], R24 ;  /* 0x0008001807007388 */ /* 0x0003e80000000800 */
[----:B0-----:R-:W4:Y:S04]  /*07d0*/  LDG.E R21, desc[UR8][R2.64+0x68] ;  /* 0x0000680802157981 */ /* 0x001f28000c1e1900 */
[----:B------:R0:W-:Y:S04]  /*07e0*/  STS [R0+UR4+0x44], R23 ;  /* 0x0000441700007988 */ /* 0x0001e80008000804 */
[----:B------:R-:W4:Y:S04]  /*07f0*/  LDG.E R22, desc[UR8][R4.64+0xd00] ;  /* 0x000d000804167981 */ /* 0x000f28000c1e1900 */
[----:B-1----:R1:W4:Y:S04]  /*0800*/  LDG.E R24, desc[UR8][R4.64+0xd80] ;  /* 0x000d800804187981 */ /* 0x002328000c1e1900 */
[----:B0-----:R0:W4:Y:S04]  /*0810*/  LDG.E R23, desc[UR8][R2.64+0x6c] ;  /* 0x00006c0802177981 */ /* 0x001128000c1e1900 */
[----:B------:R-:W-:Y:S04]  /*0820*/  STS [R7+0x880], R26 ;  /* 0x0008801a07007388 */ /* 0x000fe80000000800 */
[----:B------:R-:W-:Y:S04]  /*0830*/  STS [R0+UR4+0x48], R25 ;  /* 0x0000481900007988 */ /* 0x000fe80008000804 */
[----:B------:R-:W-:Y:S04]  /*0840*/  STS [R7+0x900], R28 ;  /* 0x0009001c07007388 */ /* 0x000fe80000000800 */
[----:B------:R-:W-:Y:S04]  /*0850*/  STS [R0+UR4+0x4c], R27 ;  /* 0x00004c1b00007988 */ /* 0x000fe80008000804 */
[----:B------:R-:W-:Y:S01]  /*0860*/  STS [R7+0x980], R29 ;  /* 0x0009801d07007388 */ /* 0x000fe20000000800 */
[----:B-1----:R-:W-:-:S02]  /*0870*/  IADD3 R4, P1, PT, R4, 0x1000, RZ ;  /* 0x0000100004047810 */ /* 0x002fc40007f3e0ff */
[----:B0-----:R-:W-:-:S03]  /*0880*/  IADD3 R2, P0, PT, R2, 0x80, RZ ;  /* 0x0000008002027810 */ /* 0x001fc60007f1e0ff */
[----:B------:R-:W-:Y:S01]  /*0890*/  IMAD.X R5, RZ, RZ, R5, P1 ;  /* 0x000000ffff057224 */ /* 0x000fe200008e0605 */
[----:B------:R-:W-:Y:S01]  /*08a0*/  IADD3.X R3, PT, PT, RZ, R3, RZ, P0, !PT ;  /* 0x00000003ff037210 */ /* 0x000fe200007fe4ff */
[----:B---3--:R-:W-:Y:S04]  /*08b0*/  STS [R0+UR4+0x50], R9 ;  /* 0x0000500900007988 */ /* 0x008fe80008000804 */
[----:B------:R-:W-:Y:S04]  /*08c0*/  STS [R7+0xa00], R8 ;  /* 0x000a000807007388 */ /* 0x000fe80000000800 */
[----:B--2---:R-:W-:Y:S04]  /*08d0*/  STS [R0+UR4+0x54], R11 ;  /* 0x0000540b00007988 */ /* 0x004fe80008000804 */
[----:B------:R-:W-:Y:S04]  /*08e0*/  STS [R7+0xa80], R10 ;  /* 0x000a800a07007388 */ /* 0x000fe80000000800 */
[----:B-----5:R-:W-:Y:S04]  /*08f0*/  STS [R0+UR4+0x58], R13 ;  /* 0x0000580d00007988 */ /* 0x020fe80008000804 */
[----:B------:R-:W-:Y:S04]  /*0900*/  STS [R7+0xb00], R12 ;  /* 0x000b000c07007388 */ /* 0x000fe80000000800 */
[----:B----4-:R-:W-:Y:S04]  /*0910*/  STS [R0+UR4+0x5c], R15 ;  /* 0x00005c0f00007988 */ /* 0x010fe80008000804 */
[----:B------:R-:W-:Y:S04]  /*0920*/  STS [R7+0xb80], R14 ;  /* 0x000b800e07007388 */ /* 0x000fe80000000800 */
[----:B------:R-:W-:Y:S04]  /*0930*/  STS [R0+UR4+0x60], R17 ;  /* 0x0000601100007988 */ /* 0x000fe80008000804 */
[----:B------:R-:W-:Y:S04]  /*0940*/  STS [R7+0xc00], R18 ;  /* 0x000c001207007388 */ /* 0x000fe80000000800 */
[----:B------:R-:W-:Y:S04]  /*0950*/  STS [R0+UR4+0x64], R19 ;  /* 0x0000641300007988 */ /* 0x000fe80008000804 */
[----:B------:R-:W-:Y:S04]  /*0960*/  STS [R7+0xc80], R20 ;  /* 0x000c801407007388 */ /* 0x000fe80000000800 */
[----:B------:R-:W-:Y:S04]  /*0970*/  STS [R0+UR4+0x68], R21 ;  /* 0x0000681500007988 */ /* 0x000fe80008000804 */
[----:B------:R-:W-:Y:S04]  /*0980*/  STS [R7+0xd00], R22 ;  /* 0x000d001607007388 */ /* 0x000fe80000000800 */
[----:B------:R-:W-:Y:S01]  /*0990*/  STS [R0+UR4+0x6c], R23 ;  /* 0x00006c1700007988 */ /* 0x000fe20008000804 */
[----:B------:R-:W-:-:S04]  /*09a0*/  UIADD3 UR4, UPT, UPT, UR4, 0x80, URZ ;  /* 0x0000008004047890 */ /* 0x000fc8000fffe0ff */
[----:B------:R-:W-:Y:S01]  /*09b0*/  UISETP.NE.AND UP0, UPT, UR4, 0x210, UPT ;  /* 0x000002100400788c */ /* 0x000fe2000bf05270 */
[----:B------:R0:W-:Y:S02]  /*09c0*/  STS [R7+0xd80], R24 ;  /* 0x000d801807007388 */ /* 0x0001e40000000800 */
[----:B0-----:R-:W-:-:S06]  /*09d0*/  IADD3 R7, PT, PT, R7, 0x1000, RZ ;  /* 0x0000100007077810 */ /* 0x001fcc0007ffe0ff */
[----:B------:R-:W-:Y:S05]  /*09e0*/  BRA.U UP0, `(.L_x_4) ;  /* 0xfffffff500e07547 */ /* 0x000fea000b83ffff */
[----:B------:R-:W0:Y:S01]  /*09f0*/  LDC.64 R2, c[0x0][0x380] ;  /* 0x0000e000ff027b82 */ /* 0x000e220000000a00 */
[----:B------:R-:W-:Y:S01]  /*0a00*/  HFMA2 R23, -RZ, RZ, 0, 0 ;  /* 0x00000000ff177431 */ /* 0x000fe200000001ff */
[----:B------:R-:W-:Y:S01]  /*0a10*/  IADD3 R16, PT, PT, R16, 0x400, RZ ;  /* 0x0000040010107810 */ /* 0x000fe20007ffe0ff */
[----:B------:R-:W-:Y:S01]  /*0a20*/  UMOV UR4, 0x20 ;  /* 0x0000002000047882 */ /* 0x000fe20000000000 */
[----:B0-----:R-:W-:-:S04]  /*0a30*/  IMAD.WIDE.U32 R2, R6, 0x4, R2 ;  /* 0x0000000406027825 */ /* 0x001fc800078e0002 */
[----:B------:R-:W-:Y:S06]  /*0a40*/  BAR.SYNC.DEFER_BLOCKING 0x0 ;  /* 0x0000000000007b1d */ /* 0x000fec0000010000 */
.L_x_5:
[----:B------:R-:W-:Y:S04]  /*0a50*/  LDS R9, [R16+-0x400] ;  /* 0xfffc000010097984 */ /* 0x000fe80000000800 */
[----:B------:R-:W0:Y:S04]  /*0a60*/  LDS.128 R12, [R0+UR4+-0x20] ;  /* 0xffffe004000c7984 */ /* 0x000e280008000c00 */
[----:B------:R-:W1:Y:S04]  /*0a70*/  LDS R8, [R16+-0x380] ;  /* 0xfffc800010087984 */ /* 0x000e680000000800 */
[----:B------:R-:W2:Y:S04]  /*0a80*/  LDS R25, [R16+-0x300] ;  /* 0xfffd000010197984 */ /* 0x000ea80000000800 */
[----:B------:R-:W3:Y:S04]  /*0a90*/  LDS R24, [R16+-0x280] ;  /* 0xfffd800010187984 */ /* 0x000ee80000000800 */
[----:B------:R-:W-:Y:S04]  /*0aa0*/  LDS R21, [R16+-0x200] ;  /* 0xfffe000010157984 */ /* 0x000fe80000000800 */
[----:B------:R-:W4:Y:S04]  /*0ab0*/  LDS.128 R4, [R0+UR4+-0x10] ;  /* 0xfffff00400047984 */ /* 0x000f280008000c00 */
[----:B------:R-:W5:Y:S04]  /*0ac0*/  LDS R18, [R16+-0x180] ;  /* 0xfffe800010127984 */ /* 0x000f680000000800 */
[----:B------:R-:W5:Y:S04]  /*0ad0*/  LDS R17, [R16+-0x100] ;  /* 0xffff000010117984 */ /* 0x000f680000000800 */
[----:B------:R-:W5:Y:S04]  /*0ae0*/  LDS R20, [R16+-0x80] ;  /* 0xffff800010147984 */ /* 0x000f680000000800 */
[----:B------:R-:W-:Y:S01]  /*0af0*/  LDS R19, [R16] ;  /* 0x0000000010137984 */ /* 0x000fe20000000800 */
[----:B0-----:R-:W-:-:S03]  /*0b00*/  IMAD R12, R12, R9, RZ ;  /* 0x000000090c0c7224 */ /* 0x001fc600078e02ff */
[----:B------:R-:W-:Y:S01]  /*0b10*/  LDS R22, [R16+0x80] ;  /* 0x0000800010167984 */ /* 0x000fe20000000800 */
[----:B-1----:R-:W-:-:S03]  /*0b20*/  IMAD R13, R8, R13, RZ ;  /* 0x0000000d080d7224 */ /* 0x002fc600078e02ff */
[----:B------:R-:W0:Y:S01]  /*0b30*/  LDS.128 R8, [R0+UR4] ;  /* 0x0000000400087984 */ /* 0x000e220008000c00 */
[----:B------:R-:W-:Y:S02]  /*0b40*/  IMAD R12, R12, 0x400, R23 ;  /* 0x000004000c0c7824 */ /* 0x000fe400078e0217 */
[----:B--2---:R-:W-:Y:S01]  /*0b50*/  IMAD R25, R25, R14, RZ ;  /* 0x0000000e19197224 */ /* 0x004fe200078e02ff */
[----:B------:R-:W1:Y:S02]  /*0b60*/  LDS R23, [R16+0x100] ;  /* 0x0001000010177984 */ /* 0x000e640000000800 */
[----:B------:R-:W-:Y:S01]  /*0b70*/  LEA R12, R13, R12, 0xa ;  /* 0x0000000c0d0c7211 */ /* 0x000fe200078e50ff */
[----:B---3--:R-:W-:Y:S02]  /*0b80*/  IMAD R15, R24, R15, RZ ;  /* 0x0000000f180f7224 */ /* 0x008fe400078e02ff */
[----:B------:R-:W2:Y:S01]  /*0b90*/  LDS R24, [R16+0x180] ;  /* 0x0001800010187984 */ /* 0x000ea20000000800 */
[----:B------:R-:W-:-:S04]  /*0ba0*/  LEA R12, R25, R12, 0xa ;  /* 0x0000000c190c7211 */ /* 0x000fc800078e50ff */
[----:B------:R-:W-:Y:S01]  /*0bb0*/  LEA R25, R15, R12, 0xa ;  /* 0x0000000c0f197211 */ /* 0x000fe200078e50ff */
[----:B----4-:R-:W-:Y:S01]  /*0bc0*/  IMAD R4, R4, R21, RZ ;  /* 0x0000001504047224 */ /* 0x010fe200078e02ff */
[----:B------:R-:W-:Y:S01]  /*0bd0*/  LDS.128 R12, [R0+UR4+0x10] ;  /* 0x00001004000c7984 */ /* 0x000fe20008000c00 */
[----:B------:R-:W-:Y:S01]  /*0be0*/  UIADD3 UR4, UPT, UPT, UR4, 0x40, URZ ;  /* 0x0000004004047890 */ /* 0x000fe2000fffe0ff */
[----:B-----5:R-:W-:Y:S02]  /*0bf0*/  IMAD R5, R18, R5, RZ ;  /* 0x0000000512057224 */ /* 0x020fe400078e02ff */
[----:B------:R-:W3:Y:S01]  /*0c00*/  LDS R21, [R16+0x200] ;  /* 0x0002000010157984 */ /* 0x000ee20000000800 */
[----:B------:R-:W-:Y:S01]  /*0c10*/  IMAD R26, R4, 0x400, R25 ;  /* 0x00000400041a7824 */ /* 0x000fe200078e0219 */
[----:B------:R-:W-:Y:S01]  /*0c20*/  UISETP.NE.AND UP0, UPT, UR4, 0x220, UPT ;  /* 0x000002200400788c */ /* 0x000fe2000bf05270 */
[----:B------:R-:W-:Y:S01]  /*0c30*/  IMAD R6, R17, R6, RZ ;  /* 0x0000000611067224 */ /* 0x000fe200078e02ff */
[----:B------:R-:W4:Y:S02]  /*0c40*/  LDS R4, [R16+0x280] ;  /* 0x0002800010047984 */ /* 0x000f240000000800 */
[----:B------:R-:W-:Y:S01]  /*0c50*/  LEA R5, R5, R26, 0xa ;  /* 0x0000001a05057211 */ /* 0x000fe200078e50ff */
[----:B------:R-:W-:Y:S01]  /*0c60*/  IMAD R20, R20, R7, RZ ;  /* 0x0000000714147224 */ /* 0x000fe200078e02ff */
[----:B------:R-:W5:Y:S02]  /*0c70*/  LDS R25, [R16+0x300] ;  /* 0x0003000010197984 */ /* 0x000f640000000800 */
[----:B------:R-:W-:-:S02]  /*0c80*/  LEA R5, R6, R5, 0xa ;  /* 0x0000000506057211 */ /* 0x000fc400078e50ff */
[----:B------:R0:W5:Y:S02]  /*0c90*/  LDS R18, [R16+0x380] ;  /* 0x0003800010127984 */ /* 0x0001640000000800 */
[----:B------:R-:W-:Y:S01]  /*0ca0*/  LEA R5, R20, R5, 0xa ;  /* 0x0000000514057211 */ /* 0x000fe200078e50ff */
[----:B0-----:R-:W-:Y:S01]  /*0cb0*/  IMAD R8, R8, R19, RZ ;  /* 0x0000001308087224 */ /* 0x001fe200078e02ff */
[----:B------:R-:W-:Y:S01]  /*0cc0*/  IADD3 R16, PT, PT, R16, 0x800, RZ ;  /* 0x0000080010107810 */ /* 0x000fe20007ffe0ff */
[----:B------:R-:W-:Y:S02]  /*0cd0*/  IMAD R22, R22, R9, RZ ;  /* 0x0000000916167224 */ /* 0x000fe400078e02ff */
[----:B------:R-:W-:Y:S02]  /*0ce0*/  IMAD R5, R8, 0x400, R5 ;  /* 0x0000040008057824 */ /* 0x000fe400078e0205 */
[----:B-1----:R-:W-:-:S03]  /*0cf0*/  IMAD R10, R23, R10, RZ ;  /* 0x0000000a170a7224 */ /* 0x002fc600078e02ff */
[----:B------:R-:W-:Y:S01]  /*0d00*/  LEA R5, R22, R5, 0xa ;  /* 0x0000000516057211 */ /* 0x000fe200078e50ff */
[----:B--2---:R-:W-:-:S03]  /*0d10*/  IMAD R24, R24, R11, RZ ;  /* 0x0000000b18187224 */ /* 0x004fc600078e02ff */
[----:B------:R-:W-:-:S04]  /*0d20*/  LEA R5, R10, R5, 0xa ;  /* 0x000000050a057211 */ /* 0x000fc800078e50ff */
[----:B------:R-:W-:Y:S01]  /*0d30*/  LEA R5, R24, R5, 0xa ;  /* 0x0000000518057211 */ /* 0x000fe200078e50ff */
[----:B---3--:R-:W-:Y:S02]  /*0d40*/  IMAD R12, R12, R21, RZ ;  /* 0x000000150c0c7224 */ /* 0x008fe400078e02ff */
[----:B----4-:R-:W-:Y:S02]  /*0d50*/  IMAD R4, R4, R13, RZ ;  /* 0x0000000d04047224 */ /* 0x010fe400078e02ff */
[----:B------:R-:W-:Y:S02]  /*0d60*/  IMAD R5, R12, 0x400, R5 ;  /* 0x000004000c057824 */ /* 0x000fe400078e0205 */
[----:B-----5:R-:W-:-:S03]  /*0d70*/  IMAD R25, R25, R14, RZ ;  /* 0x0000000e19197224 */ /* 0x020fc600078e02ff */
[----:B------:R-:W-:Y:S01]  /*0d80*/  LEA R4, R4, R5, 0xa ;  /* 0x0000000504047211 */ /* 0x000fe200078e50ff */
[----:B------:R-:W-:-:S03]  /*0d90*/  IMAD R15, R18, R15, RZ ;  /* 0x0000000f120f7224 */ /* 0x000fc600078e02ff */
[----:B------:R-:W-:-:S04]  /*0da0*/  LEA R4, R25, R4, 0xa ;  /* 0x0000000419047211 */ /* 0x000fc800078e50ff */
[----:B------:R-:W-:Y:S01]  /*0db0*/  LEA R23, R15, R4, 0xa ;  /* 0x000000040f177211 */ /* 0x000fe200078e50ff */
[----:B------:R-:W-:Y:S06]  /*0dc0*/  BRA.U UP0, `(.L_x_5) ;  /* 0xfffffffd00207547 */ /* 0x000fec000b83ffff */
[----:B------:R-:W-:Y:S01]  /*0dd0*/  STG.E desc[UR8][R2.64], R23 ;  /* 0x0000001702007986 */ /* 0x000fe2000c101908 */
[----:B------:R-:W-:Y:S05]  /*0de0*/  EXIT ;  /* 0x000000000000794d */ /* 0x000fea0003800000 */
.L_x_6:
        /* <DEDUP_REMOVED lines=9> */
.L_x_12:


//--------------------- .text._Z6matMulPiS_S_     --------------------------
	.section	.text._Z6matMulPiS_S_,"ax",@progbits
	.align	128
        .global         _Z6matMulPiS_S_
        .type           _Z6matMulPiS_S_,@function
        .size           _Z6matMulPiS_S_,(.L_x_13 - _Z6matMulPiS_S_)
        .other          _Z6matMulPiS_S_,@"STO_CUDA_ENTRY STV_DEFAULT"
_Z6matMulPiS_S_:
.text._Z6matMulPiS_S_:
[----:B------:R-:W-:Y:S01]  /*0000*/  LDC R1, c[0x0][0x37c] ;  /* 0x0000df00ff017b82 */ /* 0x000fe20000000800 */
[----:B------:R-:W0:Y:S07]  /*0010*/  S2R R0, SR_TID.Y ;  /* 0x0000000000007919 */ /* 0x000e2e0000002200 */
[----:B------:R-:W1:Y:S01]  /*0020*/  LDC.64 R2, c[0x0][0x380] ;  /* 0x0000e000ff027b82 */ /* 0x000e620000000a00 */
[----:B------:R-:W0:Y:S01]  /*0030*/  LDCU UR4, c[0x0][0x360] ;  /* 0x00006c00ff0477ac */ /* 0x000e220008000800 */
[----:B------:R-:W-:Y:S01]  /*0040*/  HFMA2 R11, -RZ, RZ, 0, 0 ;  /* 0x00000000ff0b7431 */ /* 0x000fe200000001ff */
[----:B------:R-:W0:Y:S01]  /*0050*/  S2R R9, SR_TID.X ;  /* 0x0000000000097919 */ /* 0x000e220000002100 */
[----:B------:R-:W-:Y:S01]  /*0060*/  MOV R8, RZ ;  /* 0x000000ff00087202 */ /* 0x000fe20000000f00 */
[----:B------:R-:W2:Y:S01]  /*0070*/  LDCU.64 UR6, c[0x0][0x358] ;  /* 0x00006b00ff0677ac */ /* 0x000ea20008000a00 */
[----:B0-----:R-:W-:-:S04]  /*0080*/  IMAD R5, R0, UR4, R9 ;  /* 0x0000000400057c24 */ /* 0x001fc8000f8e0209 */
[----:B-1----:R-:W-:-:S05]  /*0090*/  IMAD.WIDE.U32 R2, R5, 0x4, R2 ;  /* 0x0000000405027825 */ /* 0x002fca00078e0002 */
[----:B--2---:R0:W-:Y:S02]  /*00a0*/  STG.E desc[UR6][R2.64], RZ ;  /* 0x000000ff02007986 */ /* 0x0041e4000c101906 */
.L_x_8:
[----:B------:R-:W1:Y:S01]  /*00b0*/  LDC.64 R4, c[0x0][0x388] ;  /* 0x0000e200ff047b82 */ /* 0x000e620000000a00 */
[----:B--2---:R-:W-:Y:S01]  /*00c0*/  LEA R13, R0, R8, 0x7 ;  /* 0x00000008000d7211 */ /* 0x004fe200078e38ff */
[----:B------:R-:W-:Y:S01]  /*00d0*/  UMOV UR4, URZ ;  /* 0x000000ff00047c82 */ /* 0x000fe20008000000 */
[C---:B------:R-:W-:Y:S02]  /*00e0*/  LEA R15, R8.reuse, R9, 0x5 ;  /* 0x00000009080f7211 */ /* 0x040fe400078e28ff */
[----:B------:R-:W-:-:S03]  /*00f0*/  IADD3 R8, PT, PT, R8, 0x1, RZ ;  /* 0x0000000108087810 */ /* 0x000fc60007ffe0ff */
[----:B------:R-:W2:Y:S01]  /*0100*/  LDC.64 R6, c[0x0][0x390] ;  /* 0x0000e400ff067b82 */ /* 0x000ea20000000a00 */
[----:B------:R-:W-:Y:S01]  /*0110*/  ISETP.NE.AND P0, PT, R8, 0x80, PT ;  /* 0x000000800800780c */ /* 0x000fe20003f05270 */
[----:B-1----:R-:W-:-:S04]  /*0120*/  IMAD.WIDE.U32 R4, R13, 0x4, R4 ;  /* 0x000000040d047825 */ /* 0x002fc800078e0004 */
[----:B--2---:R-:W-:-:S08]  /*0130*/  IMAD.WIDE.U32 R6, R15, 0x4, R6 ;  /* 0x000000040f067825 */ /* 0x004fd000078e0006 */
.L_x_7:
[----:B--2---:R-:W2:Y:S04]  /*0140*/  LDG.E R10, desc[UR6][R4.64] ;  /* 0x00000006040a7981 */ /* 0x004ea8000c1e1900 */
[----:B------:R-:W2:Y:S02]  /*0150*/  LDG.E R12, desc[UR6][R6.64] ;  /* 0x00000006060c7981 */ /* 0x000ea4000c1e1900 */
[----:B--2---:R-:W-:-:S05]  /*0160*/  IMAD R11, R10, R12, R11 ;  /* 0x0000000c0a0b7224 */ /* 0x004fca00078e020b */
[----:B------:R1:W-:Y:S04]  /*0170*/  STG.E desc[UR6][R2.64], R11 ;  /* 0x0000000b02007986 */ /* 0x0003e8000c101906 */
[----:B------:R-:W2:Y:S04]  /*0180*/  LDG.E R10, desc[UR6][R4.64] ;  /* 0x00000006040a7981 */ /* 0x000ea8000c1e1900 */
[----:B------:R-:W2:Y:S02]  /*0190*/  LDG.E R12, desc[UR6][R6.64] ;  /* 0x00000006060c7981 */ /* 0x000ea4000c1e1900 */
[----:B--2---:R-:W-:-:S05]  /*01a0*/  IMAD R13, R10, R12, R11 ;  /* 0x0000000c0a0d7224 */ /* 0x004fca00078e020b */
[----:B------:R2:W-:Y:S04]  /*01b0*/  STG.E desc[UR6][R2.64], R13 ;  /* 0x0000000d02007986 */ /* 0x0005e8000c101906 */
[----:B------:R-:W3:Y:S04]  /*01c0*/  LDG.E R10, desc[UR6][R4.64] ;  /* 0x00000006040a7981 */ /* 0x000ee8000c1e1900 */
[----:B------:R-:W3:Y:S02]  /*01d0*/  LDG.E R12, desc[UR6][R6.64] ;  /* 0x00000006060c7981 */ /* 0x000ee4000c1e1900 */
[----:B---3--:R-:W-:-:S05]  /*01e0*/  IMAD R15, R10, R12, R13 ;  /* 0x0000000c0a0f7224 */ /* 0x008fca00078e020d */
[----:B------:R3:W-:Y:S04]  /*01f0*/  STG.E desc[UR6][R2.64], R15 ;  /* 0x0000000f02007986 */ /* 0x0007e8000c101906 */
[----:B------:R-:W1:Y:S04]  /*0200*/  LDG.E R10, desc[UR6][R4.64] ;  /* 0x00000006040a7981 */ /* 0x000e68000c1e1900 */
[----:B------:R-:W1:Y:S02]  /*0210*/  LDG.E R12, desc[UR6][R6.64] ;  /* 0x00000006060c7981 */ /* 0x000e64000c1e1900 */
[----:B-1----:R-:W-:-:S05]  /*0220*/  IMAD R11, R10, R12, R15 ;  /* 0x0000000c0a0b7224 */ /* 0x002fca00078e020f */
        /* <DEDUP_REMOVED lines=105> */
[----:B------:R-:W3:Y:S04]  /*08c0*/  LDG.E R10, desc[UR6][R4.64] ;  /* 0x00000006040a7981 */ /* 0x000ee8000c1e1900 */
[----:B------:R-:W3:Y:S02]  /*08d0*/  LDG.E R12, desc[UR6][R6.64] ;  /* 0x00000006060c7981 */ /* 0x000ee4000c1e1900 */
[----:B---3--:R-:W-:-:S05]  /*08e0*/  IMAD R17, R10, R12, R15 ;  /* 0x0000000c0a117224 */ /* 0x008fca00078e020f */
[----:B------:R2:W-:Y:S04]  /*08f0*/  STG.E desc[UR6][R2.64], R17 ;  /* 0x0000001102007986 */ /* 0x0005e8000c101906 */
[----:B------:R-:W3:Y:S04]  /*0900*/  LDG.E R10, desc[UR6][R4.64] ;  /* 0x00000006040a7981 */ /* 0x000ee8000c1e1900 */
[----:B-1----:R-:W3:Y:S01]  /*0910*/  LDG.E R11, desc[UR6][R6.64] ;  /* 0x00000006060b7981 */ /* 0x002ee2000c1e1900 */
[----:B------:R-:W-:-:S04]  /*0920*/  UIADD3 UR4, UPT, UPT, UR4, 0x20, URZ ;  /* 0x0000002004047890 */ /* 0x000fc8000fffe0ff */
[----:B------:R-:W-:Y:S01]  /*0930*/  UISETP.NE.AND UP0, UPT, UR4, 0x400, UPT ;  /* 0x000004000400788c */ /* 0x000fe2000bf05270 */
[----:B---3--:R-:W-:-:S05]  /*0940*/  IMAD R11, R10, R11, R17 ;  /* 0x0000000b0a0b7224 */ /* 0x008fca00078e0211 */
[----:B------:R2:W-:Y:S03]  /*0950*/  STG.E desc[UR6][R2.64], R11 ;  /* 0x0000000b02007986 */ /* 0x0005e6000c101906 */
[----:B------:R-:W-:Y:S05]  /*0960*/  BRA.U UP0, `(.L_x_7) ;  /* 0xfffffff500f47547 */ /* 0x000fea000b83ffff */
[----:B------:R-:W-:Y:S05]  /*0970*/  @P0 BRA `(.L_x_8) ;  /* 0xfffffff400cc0947 */ /* 0x000fea000383ffff */
[----:B------:R-:W-:Y:S05]  /*0980*/  EXIT ;  /* 0x000000000000794d */ /* 0x000fea0003800000 */
.L_x_9:
        /* <DEDUP_REMOVED lines=15> */
.L_x_13:


//--------------------- .nv.shared.reserved.0     --------------------------
	.section	.nv.shared.reserved.0,"aw",@nobits
	.weak		__nv_reservedSMEM_offset_0_alias
	.size		__nv_reservedSMEM_offset_0_alias, 0, 64
	.other		__nv_reservedSMEM_offset_0_alias,@"STO_CUDA_RESERVED_SHARED STV_DEFAULT"
__nv_reservedSMEM_offset_0_alias:
	.zero		0
	.zero		64


//--------------------- .nv.shared._Z15shared_matMul_2PiS_S_ --------------------------
	.section	.nv.shared._Z15shared_matMul_2PiS_S_,"aw",@nobits
	.sectionflags	@""
	.align	4
.nv.shared._Z15shared_matMul_2PiS_S_:
	.zero		5120


//--------------------- .nv.shared._Z13shared_matMulPiS_S_ --------------------------
	.section	.nv.shared._Z13shared_matMulPiS_S_,"aw",@nobits
	.sectionflags	@""
	.align	4
.nv.shared._Z13shared_matMulPiS_S_:
	.zero		33792


//--------------------- .nv.constant0._Z15register_matMulPiS_S_ --------------------------
	.section	.nv.constant0._Z15register_matMulPiS_S_,"a",@progbits
	.sectionflags	@""
	.align	4
.nv.constant0._Z15register_matMulPiS_S_:
	.zero		920


//--------------------- .nv.constant0._Z15shared_matMul_2PiS_S_ --------------------------
	.section	.nv.constant0._Z15shared_matMul_2PiS_S_,"a",@progbits
	.sectionflags	@""
	.align	4
.nv.constant0._Z15shared_matMul_2PiS_S_:
	.zero		920


//--------------------- .nv.constant0._Z13shared_matMulPiS_S_ --------------------------
	.section	.nv.constant0._Z13shared_matMulPiS_S_,"a",@progbits
	.sectionflags	@""
	.align	4
.nv.constant0._Z13shared_matMulPiS_S_:
	.zero		920


//--------------------- .nv.constant0._Z6matMulPiS_S_ --------------------------
	.section	.nv.constant0._Z6matMulPiS_S_,"a",@progbits
	.sectionflags	@""
	.align	4
.nv.constant0._Z6matMulPiS_S_:
	.zero		920


//--------------------- SYMBOLS --------------------------

	.type		.nv.reservedSmem.offset0,@object
	.size		.nv.reservedSmem.offset0,0x4
	.type		.nv.reservedSmem.cap,@object
	.size		.nv.reservedSmem.cap,0x4
